	.target	sm_100a

	.elftype	@"ET_EXEC"


//--------------------- .note.nv.tkinfo           --------------------------
	.section	.note.nv.tkinfo,"",@"SHT_NOTE"
	.sectionflags	@"SHF_NOTE_NV_TKINFO"
	.tkinfo
        /*0018*/ 	.word	0x00000002
        /*0030*/ 	.string	""
        /*0030*/ 	.string	"ptxas"
        /*0030*/ 	.string	"Cuda compilation tools, release 13.0, V13.0.88"
        /*0030*/ 	.string	"Build cuda_13.0.r13.0/compiler.36424714_0"
        /*0030*/ 	.string	"-arch sm_100a -m 64 "



//--------------------- .note.nv.cuinfo           --------------------------
	.section	.note.nv.cuinfo,"",@"SHT_NOTE"
	.sectionflags	@"SHF_NOTE_NV_CUINFO"
        /*0018*/ 	.short	0x0002
        /*001a*/ 	.short	0x0064
        /*001c*/ 	.short	0x0082
	.zero		2


//--------------------- .nv.info                  --------------------------
	.section	.nv.info,"",@"SHT_CUDA_INFO"
	.align	4


	//----- nvinfo : EIATTR_REGCOUNT
	.align		4
        /*0000*/ 	.byte	0x04, 0x2f
        /*0002*/ 	.short	(.L_19 - .L_18)
	.align		4
.L_18:
        /*0004*/ 	.word	index@(_ZN7cutlass13device_kernelINS_4gemm6kernel13GemmUniversalIN4cute5tupleIJiiiiEEENS1_10collective13CollectiveMmaINS1_35MainloopSm100TmaUmmaWarpSpecializedILi34ELi2ELi4ENS5_IJNS4_1CILi1EEESB_SB_EEEEENS5_IJNSA_ILi64EEENSA_ILi128EEENSA_ILi32EEEEEENS_12float_e5m2_tENS5_IJlSB_lEEESI_NS5_IJSB_llEEENS4_8TiledMMAINS4_8MMA_AtomIJNS4_10MMA_TraitsINS4_19SM100_MMA_F8F6F4_SSEJSI_SI_fSE_SF_NS4_17integral_constantINS4_4UMMA5MajorELSR_0EEENSP_ISR_LSR_1EEENSP_INSQ_7ScaleInELSU_0EEESV_EEEEEENS4_6LayoutISC_NS5_IJNSA_ILi0EEESZ_SZ_EEEEENS5_IJNS4_10UnderscoreES12_S12_EEEEENS4_13SM90_TMA_LOADENS4_14ComposedLayoutINS4_7SwizzleILi1ELi4ELi3EEENS4_18smem_ptr_flag_bitsILi8EEENSY_INS5_IJNSA_ILi8EEESG_EEENS5_IJSG_SB_EEEEEEEvNS4_8identityES15_NS16_INS17_ILi3ELi4ELi3EEES1A_NSY_INS5_IJSF_S1B_EEENS5_IJSB_SF_EEEEEEEvS1G_EENS_8epilogue10collective18CollectiveEpilogueINS1N_23Sm100TmaWarpSpecializedILi2ELi2ELi32ELb0ELb0EEEJSH_NS5_IJNSY_ISE_SB_EES1S_EEESI_SJ_SI_SJ_NS1N_6fusion15FusionCallbacksIS1R_NS1U_17LinearCombinationISI_fSI_fLNS_15FloatRoundStyleE2EEESH_S1T_JEEENS4_5SM1004TMEM4LOAD26SM100_TMEM_LOAD_16dp32b32xES15_NS16_INS17_ILi2ELi4ELi3EEES1A_NSY_INS5_IJS1B_SE_EEENS5_IJSE_SB_EEEEEEENS4_39AutoVectorizingCopyWithAssumedAlignmentILi128EEENS4_14SM90_TMA_STOREES28_S2A_S2A_EEEvvEEEEvNT_6ParamsE)
        /*0008*/ 	.word	0x00000080


	//----- nvinfo : EIATTR_FRAME_SIZE
	.align		4
.L_19:
        /*000c*/ 	.byte	0x04, 0x11
        /*000e*/ 	.short	(.L_21 - .L_20)
	.align		4
.L_20:
        /*0010*/ 	.word	index@($__internal_2_$__cuda_sm10x_tcgen05_guardrail_trap_unallocated_columns_being_dealloced)
        /*0014*/ 	.word	0x00000000


	//----- nvinfo : EIATTR_FRAME_SIZE
	.align		4
.L_21:
        /*0018*/ 	.byte	0x04, 0x11
        /*001a*/ 	.short	(.L_23 - .L_22)
	.align		4
.L_22:
        /*001c*/ 	.word	index@($__internal_1_$__cuda_sm10x_tcgen05_guardrail_trap_phase_invalid_during_alloc)
        /*0020*/ 	.word	0x00000000


	//----- nvinfo : EIATTR_FRAME_SIZE
	.align		4
.L_23:
        /*0024*/ 	.byte	0x04, 0x11
        /*0026*/ 	.short	(.L_25 - .L_24)
	.align		4
.L_24:
        /*0028*/ 	.word	index@($__internal_0_$__cuda_sm10x_tcgen05_guardrail_trap_col_being_dealloced_not_returned_by_alloc)
        /*002c*/ 	.word	0x00000000


	//----- nvinfo : EIATTR_FRAME_SIZE
	.align		4
.L_25:
        /*0030*/ 	.byte	0x04, 0x11
        /*0032*/ 	.short	(.L_27 - .L_26)
	.align		4
.L_26:
        /*0034*/ 	.word	index@(_ZN7cutlass13device_kernelINS_4gemm6kernel13GemmUniversalIN4cute5tupleIJiiiiEEENS1_10collective13CollectiveMmaINS1_35MainloopSm100TmaUmmaWarpSpecializedILi34ELi2ELi4ENS5_IJNS4_1CILi1EEESB_SB_EEEEENS5_IJNSA_ILi64EEENSA_ILi128EEENSA_ILi32EEEEEENS_12float_e5m2_tENS5_IJlSB_lEEESI_NS5_IJSB_llEEENS4_8TiledMMAINS4_8MMA_AtomIJNS4_10MMA_TraitsINS4_19SM100_MMA_F8F6F4_SSEJSI_SI_fSE_SF_NS4_17integral_constantINS4_4UMMA5MajorELSR_0EEENSP_ISR_LSR_1EEENSP_INSQ_7ScaleInELSU_0EEESV_EEEEEENS4_6LayoutISC_NS5_IJNSA_ILi0EEESZ_SZ_EEEEENS5_IJNS4_10UnderscoreES12_S12_EEEEENS4_13SM90_TMA_LOADENS4_14ComposedLayoutINS4_7SwizzleILi1ELi4ELi3EEENS4_18smem_ptr_flag_bitsILi8EEENSY_INS5_IJNSA_ILi8EEESG_EEENS5_IJSG_SB_EEEEEEEvNS4_8identityES15_NS16_INS17_ILi3ELi4ELi3EEES1A_NSY_INS5_IJSF_S1B_EEENS5_IJSB_SF_EEEEEEEvS1G_EENS_8epilogue10collective18CollectiveEpilogueINS1N_23Sm100TmaWarpSpecializedILi2ELi2ELi32ELb0ELb0EEEJSH_NS5_IJNSY_ISE_SB_EES1S_EEESI_SJ_SI_SJ_NS1N_6fusion15FusionCallbacksIS1R_NS1U_17LinearCombinationISI_fSI_fLNS_15FloatRoundStyleE2EEESH_S1T_JEEENS4_5SM1004TMEM4LOAD26SM100_TMEM_LOAD_16dp32b32xES15_NS16_INS17_ILi2ELi4ELi3EEES1A_NSY_INS5_IJS1B_SE_EEENS5_IJSE_SB_EEEEEEENS4_39AutoVectorizingCopyWithAssumedAlignmentILi128EEENS4_14SM90_TMA_STOREES28_S2A_S2A_EEEvvEEEEvNT_6ParamsE)
        /*0038*/ 	.word	0x00000000


	//----- nvinfo : EIATTR_MIN_STACK_SIZE
	.align		4
.L_27:
        /*003c*/ 	.byte	0x04, 0x12
        /*003e*/ 	.short	(.L_29 - .L_28)
	.align		4
.L_28:
        /*0040*/ 	.word	index@(_ZN7cutlass13device_kernelINS_4gemm6kernel13GemmUniversalIN4cute5tupleIJiiiiEEENS1_10collective13CollectiveMmaINS1_35MainloopSm100TmaUmmaWarpSpecializedILi34ELi2ELi4ENS5_IJNS4_1CILi1EEESB_SB_EEEEENS5_IJNSA_ILi64EEENSA_ILi128EEENSA_ILi32EEEEEENS_12float_e5m2_tENS5_IJlSB_lEEESI_NS5_IJSB_llEEENS4_8TiledMMAINS4_8MMA_AtomIJNS4_10MMA_TraitsINS4_19SM100_MMA_F8F6F4_SSEJSI_SI_fSE_SF_NS4_17integral_constantINS4_4UMMA5MajorELSR_0EEENSP_ISR_LSR_1EEENSP_INSQ_7ScaleInELSU_0EEESV_EEEEEENS4_6LayoutISC_NS5_IJNSA_ILi0EEESZ_SZ_EEEEENS5_IJNS4_10UnderscoreES12_S12_EEEEENS4_13SM90_TMA_LOADENS4_14ComposedLayoutINS4_7SwizzleILi1ELi4ELi3EEENS4_18smem_ptr_flag_bitsILi8EEENSY_INS5_IJNSA_ILi8EEESG_EEENS5_IJSG_SB_EEEEEEEvNS4_8identityES15_NS16_INS17_ILi3ELi4ELi3EEES1A_NSY_INS5_IJSF_S1B_EEENS5_IJSB_SF_EEEEEEEvS1G_EENS_8epilogue10collective18CollectiveEpilogueINS1N_23Sm100TmaWarpSpecializedILi2ELi2ELi32ELb0ELb0EEEJSH_NS5_IJNSY_ISE_SB_EES1S_EEESI_SJ_SI_SJ_NS1N_6fusion15FusionCallbacksIS1R_NS1U_17LinearCombinationISI_fSI_fLNS_15FloatRoundStyleE2EEESH_S1T_JEEENS4_5SM1004TMEM4LOAD26SM100_TMEM_LOAD_16dp32b32xES15_NS16_INS17_ILi2ELi4ELi3EEES1A_NSY_INS5_IJS1B_SE_EEENS5_IJSE_SB_EEEEEEENS4_39AutoVectorizingCopyWithAssumedAlignmentILi128EEENS4_14SM90_TMA_STOREES28_S2A_S2A_EEEvvEEEEvNT_6ParamsE)
        /*0044*/ 	.word	0x00000000
.L_29:


//--------------------- .nv.compat                --------------------------
	.section	.nv.compat,"",@"SHT_CUDA_COMPAT_INFO"
	.align	4
        /*0000*/ 	.byte	0x02, 0x09, 0x01, 0x00, 0x02, 0x02, 0x02, 0x00, 0x02, 0x05, 0x05, 0x00, 0x03, 0x07, 0x01, 0x01
        /*0010*/ 	.byte	0x02, 0x03, 0x01, 0x00, 0x02, 0x06, 0x01, 0x00, 0x04, 0x0b, 0x08, 0x00, 0x09, 0x00, 0x00, 0x00
        /*0020*/ 	.byte	0x00, 0x00, 0x00, 0x00


//--------------------- .nv.info._ZN7cutlass13device_kernelINS_4gemm6kernel13GemmUniversalIN4cute5tupleIJiiiiEEENS1_10collective13CollectiveMmaINS1_35MainloopSm100TmaUmmaWarpSpecializedILi34ELi2ELi4ENS5_IJNS4_1CILi1EEESB_SB_EEEEENS5_IJNSA_ILi64EEENSA_ILi128EEENSA_ILi32EEEEEENS_12float_e5m2_tENS5_IJlSB_lEEESI_NS5_IJSB_llEEENS4_8TiledMMAINS4_8MMA_AtomIJNS4_10MMA_TraitsINS4_19SM100_MMA_F8F6F4_SSEJSI_SI_fSE_SF_NS4_17integral_constantINS4_4UMMA5MajorELSR_0EEENSP_ISR_LSR_1EEENSP_INSQ_7ScaleInELSU_0EEESV_EEEEEENS4_6LayoutISC_NS5_IJNSA_ILi0EEESZ_SZ_EEEEENS5_IJNS4_10UnderscoreES12_S12_EEEEENS4_13SM90_TMA_LOADENS4_14ComposedLayoutINS4_7SwizzleILi1ELi4ELi3EEENS4_18smem_ptr_flag_bitsILi8EEENSY_INS5_IJNSA_ILi8EEESG_EEENS5_IJSG_SB_EEEEEEEvNS4_8identityES15_NS16_INS17_ILi3ELi4ELi3EEES1A_NSY_INS5_IJSF_S1B_EEENS5_IJSB_SF_EEEEEEEvS1G_EENS_8epilogue10collective18CollectiveEpilogueINS1N_23Sm100TmaWarpSpecializedILi2ELi2ELi32ELb0ELb0EEEJSH_NS5_IJNSY_ISE_SB_EES1S_EEESI_SJ_SI_SJ_NS1N_6fusion15FusionCallbacksIS1R_NS1U_17LinearCombinationISI_fSI_fLNS_15FloatRoundStyleE2EEESH_S1T_JEEENS4_5SM1004TMEM4LOAD26SM100_TMEM_LOAD_16dp32b32xES15_NS16_INS17_ILi2ELi4ELi3EEES1A_NSY_INS5_IJS1B_SE_EEENS5_IJSE_SB_EEEEEEENS4_39AutoVectorizingCopyWithAssumedAlignmentILi128EEENS4_14SM90_TMA_STOREES28_S2A_S2A_EEEvvEEEEvNT_6ParamsE --------------------------
	.section	.nv.info._ZN7cutlass13device_kernelINS_4gemm6kernel13GemmUniversalIN4cute5tupleIJiiiiEEENS1_10collective13CollectiveMmaINS1_35MainloopSm100TmaUmmaWarpSpecializedILi34ELi2ELi4ENS5_IJNS4_1CILi1EEESB_SB_EEEEENS5_IJNSA_ILi64EEENSA_ILi128EEENSA_ILi32EEEEEENS_12float_e5m2_tENS5_IJlSB_lEEESI_NS5_IJSB_llEEENS4_8TiledMMAINS4_8MMA_AtomIJNS4_10MMA_TraitsINS4_19SM100_MMA_F8F6F4_SSEJSI_SI_fSE_SF_NS4_17integral_constantINS4_4UMMA5MajorELSR_0EEENSP_ISR_LSR_1EEENSP_INSQ_7ScaleInELSU_0EEESV_EEEEEENS4_6LayoutISC_NS5_IJNSA_ILi0EEESZ_SZ_EEEEENS5_IJNS4_10UnderscoreES12_S12_EEEEENS4_13SM90_TMA_LOADENS4_14ComposedLayoutINS4_7SwizzleILi1ELi4ELi3EEENS4_18smem_ptr_flag_bitsILi8EEENSY_INS5_IJNSA_ILi8EEESG_EEENS5_IJSG_SB_EEEEEEEvNS4_8identityES15_NS16_INS17_ILi3ELi4ELi3EEES1A_NSY_INS5_IJSF_S1B_EEENS5_IJSB_SF_EEEEEEEvS1G_EENS_8epilogue10collective18CollectiveEpilogueINS1N_23Sm100TmaWarpSpecializedILi2ELi2ELi32ELb0ELb0EEEJSH_NS5_IJNSY_ISE_SB_EES1S_EEESI_SJ_SI_SJ_NS1N_6fusion15FusionCallbacksIS1R_NS1U_17LinearCombinationISI_fSI_fLNS_15FloatRoundStyleE2EEESH_S1T_JEEENS4_5SM1004TMEM4LOAD26SM100_TMEM_LOAD_16dp32b32xES15_NS16_INS17_ILi2ELi4ELi3EEES1A_NSY_INS5_IJS1B_SE_EEENS5_IJSE_SB_EEEEEEENS4_39AutoVectorizingCopyWithAssumedAlignmentILi128EEENS4_14SM90_TMA_STOREES28_S2A_S2A_EEEvvEEEEvNT_6ParamsE,"",@"SHT_CUDA_INFO"
	.sectionflags	@""
	.align	4


	//----- nvinfo : EIATTR_CUDA_API_VERSION
	.align		4
        /*0000*/ 	.byte	0x04, 0x37
        /*0002*/ 	.short	(.L_31 - .L_30)
.L_30:
        /*0004*/ 	.word	0x00000082


	//----- nvinfo : EIATTR_KPARAM_INFO
	.align		4
.L_31:
        /*0008*/ 	.byte	0x04, 0x17
        /*000a*/ 	.short	(.L_33 - .L_32)
.L_32:
        /*000c*/ 	.word	0x00000000
        /*0010*/ 	.short	0x0000
        /*0012*/ 	.short	0x0000
        /*0014*/ 	.byte	0x00, 0xf0, 0x01, 0x20


	//----- nvinfo : EIATTR_AT_ENTRY_FRAGMENTS
	.align		4
.L_33:
        /*0018*/ 	.byte	0x04, 0x4f
        /*001a*/ 	.short	(.L_35 - .L_34)


	//   ....[0]....
.L_34:
        /*001c*/ 	.word	0x00000006


	//----- nvinfo : EIATTR_RESERVED_SMEM_USED
	.align		4
.L_35:
        /*0020*/ 	.byte	0x01, 0x41
	.zero		2


	//----- nvinfo : EIATTR_SPARSE_MMA_MASK
	.align		4
        /*0024*/ 	.byte	0x03, 0x50
        /*0026*/ 	.short	0x0000


	//----- nvinfo : EIATTR_TCGEN05_1CTA_USED
	.align		4
        /*0028*/ 	.byte	0x01, 0x51
	.zero		2


	//----- nvinfo : EIATTR_MAXREG_COUNT
	.align		4
        /*002c*/ 	.byte	0x03, 0x1b
        /*002e*/ 	.short	0x00ff


	//----- nvinfo : EIATTR_NUM_BARRIERS
	.align		4
        /*0030*/ 	.byte	0x02, 0x4c
        /*0032*/ 	.byte	0x07
	.zero		1


	//----- nvinfo : EIATTR_EXTERNS
	.align		4
        /*0034*/ 	.byte	0x04, 0x0f
        /*0036*/ 	.short	(.L_37 - .L_36)


	//   ....[0]....
	.align		4
.L_36:
        /*0038*/ 	.word	index@(__assertfail)


	//----- nvinfo : EIATTR_MERCURY_ISA_VERSION
	.align		4
.L_37:
        /*003c*/ 	.byte	0x03, 0x5f
        /*003e*/ 	.short	0x0101


	//----- nvinfo : EIATTR_INT_WARP_WIDE_INSTR_OFFSETS
	.align		4
        /*0040*/ 	.byte	0x04, 0x31
        /*0042*/ 	.short	(.L_39 - .L_38)


	//   ....[0]....
.L_38:
        /*0044*/ 	.word	0x000021a0


	//   ....[1]....
        /*0048*/ 	.word	0x00004be0


	//   ....[2]....
        /*004c*/ 	.word	0x00004c00


	//   ....[3]....
        /*0050*/ 	.word	0x00004c30


	//   ....[4]....
        /*0054*/ 	.word	0x00005560


	//   ....[5]....
        /*0058*/ 	.word	0x000055d0


	//   ....[6]....
        /*005c*/ 	.word	0x000057b0


	//   ....[7]....
        /*0060*/ 	.word	0x00005910


	//----- nvinfo : EIATTR_COOP_GROUP_MASK_REGIDS
	.align		4
.L_39:
        /*0064*/ 	.byte	0x04, 0x29
        /*0066*/ 	.short	(.L_41 - .L_40)


	//   ....[0]....
.L_40:
        /*0068*/ 	.word	0xffffffff


	//   ....[1]....
        /*006c*/ 	.word	0xffffffff


	//   ....[2]....
        /*0070*/ 	.word	0xffffffff


	//   ....[3]....
        /*0074*/ 	.word	0xffffffff


	//   ....[4]....
        /*0078*/ 	.word	0xffffffff


	//   ....[5]....
        /*007c*/ 	.word	0xffffffff


	//   ....[6]....
        /*0080*/ 	.word	0xffffffff


	//   ....[7]....
        /*0084*/ 	.word	0xffffffff


	//   ....[8]....
        /*0088*/ 	.word	0xffffffff


	//   ....[9]....
        /*008c*/ 	.word	0xffffffff


	//   ....[10]....
        /*0090*/ 	.word	0xffffffff


	//   ....[11]....
        /*0094*/ 	.word	0xffffffff


	//   ....[12]....
        /*0098*/ 	.word	0xffffffff


	//----- nvinfo : EIATTR_COOP_GROUP_INSTR_OFFSETS
	.align		4
.L_41:
        /*009c*/ 	.byte	0x04, 0x28
        /*009e*/ 	.short	(.L_43 - .L_42)


	//   ....[0]....
.L_42:
        /*00a0*/ 	.word	0x00000090


	//   ....[1]....
        /*00a4*/ 	.word	0x000004d0


	//   ....[2]....
        /*00a8*/ 	.word	0x00000a30


	//   ....[3]....
        /*00ac*/ 	.word	0x00000b90


	//   ....[4]....
        /*00b0*/ 	.word	0x00000c90


	//   ....[5]....
        /*00b4*/ 	.word	0x00000e00


	//   ....[6]....
        /*00b8*/ 	.word	0x00000fa0


	//   ....[7]....
        /*00bc*/ 	.word	0x00002080


	//   ....[8]....
        /*00c0*/ 	.word	0x00003f40


	//   ....[9]....
        /*00c4*/ 	.word	0x00004150


	//   ....[10]....
        /*00c8*/ 	.word	0x00004180


	//   ....[11]....
        /*00cc*/ 	.word	0x00004ac0


	//   ....[12]....
        /*00d0*/ 	.word	0x00004cf0


	//----- nvinfo : EIATTR_VRC_CTA_INIT_COUNT
	.align		4
.L_43:
        /*00d4*/ 	.byte	0x02, 0x4a
        /*00d6*/ 	.byte	0x80
	.zero		1


	//----- nvinfo : EIATTR_SYSCALL_OFFSETS
	.align		4
        /*00d8*/ 	.byte	0x04, 0x46
        /*00da*/ 	.short	(.L_45 - .L_44)


	//   ....[0]....
.L_44:
        /*00dc*/ 	.word	0x00006350


	//   ....[1]....
        /*00e0*/ 	.word	0x00006490


	//   ....[2]....
        /*00e4*/ 	.word	0x00006c90


	//   ....[3]....
        /*00e8*/ 	.word	0x00007a20


	//----- nvinfo : EIATTR_MBARRIER_INSTR_OFFSETS
	.align		4
.L_45:
        /*00ec*/ 	.byte	0x04, 0x39
        /*00ee*/ 	.short	(.L_47 - .L_46)


	//   ....[0]....
.L_46:
        /*00f0*/ 	.word	0x000005d0
        /*00f4*/ 	.word	0x000000ff
        /*00f8*/ 	.word	0x00000000
        /*00fc*/ 	.short	0x0100
        /*00fe*/ 	.byte	0x05
	.zero		1


	//   ....[1]....
        /*0100*/ 	.word	0x000005e0
        /*0104*/ 	.word	0x000000ff
        /*0108*/ 	.word	0x00000110
        /*010c*/ 	.short	0x0100
        /*010e*/ 	.byte	0x05
	.zero		1


	//   ....[2]....
        /*0110*/ 	.word	0x000005f0
        /*0114*/ 	.word	0x000000ff
        /*0118*/ 	.word	0x00000008
        /*011c*/ 	.short	0x0100
        /*011e*/ 	.byte	0x05
	.zero		1


	//   ....[3]....
        /*0120*/ 	.word	0x00000600
        /*0124*/ 	.word	0x000000ff
        /*0128*/ 	.word	0x00000118
        /*012c*/ 	.short	0x0100
        /*012e*/ 	.byte	0x05
	.zero		1


	//   ....[4]....
        /*0130*/ 	.word	0x00000610
        /*0134*/ 	.word	0x000000ff
        /*0138*/ 	.word	0x00000010
        /*013c*/ 	.short	0x0100
        /*013e*/ 	.byte	0x05
	.zero		1


	//   ....[5]....
        /*0140*/ 	.word	0x00000620
        /*0144*/ 	.word	0x000000ff
        /*0148*/ 	.word	0x00000120
        /*014c*/ 	.short	0x0100
        /*014e*/ 	.byte	0x05
	.zero		1


	//   ....[6]....
        /*0150*/ 	.word	0x00000630
        /*0154*/ 	.word	0x000000ff
        /*0158*/ 	.word	0x00000018
        /*015c*/ 	.short	0x0100
        /*015e*/ 	.byte	0x05
	.zero		1


	//   ....[7]....
        /*0160*/ 	.word	0x00000640
        /*0164*/ 	.word	0x000000ff
        /*0168*/ 	.word	0x00000128
        /*016c*/ 	.short	0x0100
        /*016e*/ 	.byte	0x05
	.zero		1


	//   ....[8]....
        /*0170*/ 	.word	0x00000650
        /*0174*/ 	.word	0x000000ff
        /*0178*/ 	.word	0x00000020
        /*017c*/ 	.short	0x0100
        /*017e*/ 	.byte	0x05
	.zero		1


	//   ....[9]....
        /*0180*/ 	.word	0x00000660
        /*0184*/ 	.word	0x000000ff
        /*0188*/ 	.word	0x00000130
        /*018c*/ 	.short	0x0100
        /*018e*/ 	.byte	0x05
	.zero		1


	//   ....[10]....
        /*0190*/ 	.word	0x00000670
        /*0194*/ 	.word	0x000000ff
        /*0198*/ 	.word	0x00000028
        /*019c*/ 	.short	0x0100
        /*019e*/ 	.byte	0x05
	.zero		1


	//   ....[11]....
        /*01a0*/ 	.word	0x00000680
        /*01a4*/ 	.word	0x000000ff
        /*01a8*/ 	.word	0x00000138
        /*01ac*/ 	.short	0x0100
        /*01ae*/ 	.byte	0x05
	.zero		1


	//   ....[12]....
        /*01b0*/ 	.word	0x00000690
        /*01b4*/ 	.word	0x000000ff
        /*01b8*/ 	.word	0x00000030
        /*01bc*/ 	.short	0x0100
        /*01be*/ 	.byte	0x05
	.zero		1


	//   ....[13]....
        /*01c0*/ 	.word	0x000006a0
        /*01c4*/ 	.word	0x000000ff
        /*01c8*/ 	.word	0x00000140
        /*01cc*/ 	.short	0x0100
        /*01ce*/ 	.byte	0x05
	.zero		1


	//   ....[14]....
        /*01d0*/ 	.word	0x000006b0
        /*01d4*/ 	.word	0x000000ff
        /*01d8*/ 	.word	0x00000038
        /*01dc*/ 	.short	0x0100
        /*01de*/ 	.byte	0x05
	.zero		1


	//   ....[15]....
        /*01e0*/ 	.word	0x000006c0
        /*01e4*/ 	.word	0x000000ff
        /*01e8*/ 	.word	0x00000148
        /*01ec*/ 	.short	0x0100
        /*01ee*/ 	.byte	0x05
	.zero		1


	//   ....[16]....
        /*01f0*/ 	.word	0x000006d0
        /*01f4*/ 	.word	0x000000ff
        /*01f8*/ 	.word	0x00000040
        /*01fc*/ 	.short	0x0100
        /*01fe*/ 	.byte	0x05
	.zero		1


	//   ....[17]....
        /*0200*/ 	.word	0x000006e0
        /*0204*/ 	.word	0x000000ff
        /*0208*/ 	.word	0x00000150
        /*020c*/ 	.short	0x0100
        /*020e*/ 	.byte	0x05
	.zero		1


	//   ....[18]....
        /*0210*/ 	.word	0x000006f0
        /*0214*/ 	.word	0x000000ff
        /*0218*/ 	.word	0x00000048
        /*021c*/ 	.short	0x0100
        /*021e*/ 	.byte	0x05
	.zero		1


	//   ....[19]....
        /*0220*/ 	.word	0x00000700
        /*0224*/ 	.word	0x000000ff
        /*0228*/ 	.word	0x00000158
        /*022c*/ 	.short	0x0100
        /*022e*/ 	.byte	0x05
	.zero		1


	//   ....[20]....
        /*0230*/ 	.word	0x00000710
        /*0234*/ 	.word	0x000000ff
        /*0238*/ 	.word	0x00000050
        /*023c*/ 	.short	0x0100
        /*023e*/ 	.byte	0x05
	.zero		1


	//   ....[21]....
        /*0240*/ 	.word	0x00000720
        /*0244*/ 	.word	0x000000ff
        /*0248*/ 	.word	0x00000160
        /*024c*/ 	.short	0x0100
        /*024e*/ 	.byte	0x05
	.zero		1


	//   ....[22]....
        /*0250*/ 	.word	0x00000730
        /*0254*/ 	.word	0x000000ff
        /*0258*/ 	.word	0x00000058
        /*025c*/ 	.short	0x0100
        /*025e*/ 	.byte	0x05
	.zero		1


	//   ....[23]....
        /*0260*/ 	.word	0x00000740
        /*0264*/ 	.word	0x000000ff
        /*0268*/ 	.word	0x00000168
        /*026c*/ 	.short	0x0100
        /*026e*/ 	.byte	0x05
	.zero		1


	//   ....[24]....
        /*0270*/ 	.word	0x00000750
        /*0274*/ 	.word	0x000000ff
        /*0278*/ 	.word	0x00000060
        /*027c*/ 	.short	0x0100
        /*027e*/ 	.byte	0x05
	.zero		1


	//   ....[25]....
        /*0280*/ 	.word	0x00000760
        /*0284*/ 	.word	0x000000ff
        /*0288*/ 	.word	0x00000170
        /*028c*/ 	.short	0x0100
        /*028e*/ 	.byte	0x05
	.zero		1


	//   ....[26]....
        /*0290*/ 	.word	0x00000770
        /*0294*/ 	.word	0x000000ff
        /*0298*/ 	.word	0x00000068
        /*029c*/ 	.short	0x0100
        /*029e*/ 	.byte	0x05
	.zero		1


	//   ....[27]....
        /*02a0*/ 	.word	0x00000780
        /*02a4*/ 	.word	0x000000ff
        /*02a8*/ 	.word	0x00000178
        /*02ac*/ 	.short	0x0100
        /*02ae*/ 	.byte	0x05
	.zero		1


	//   ....[28]....
        /*02b0*/ 	.word	0x00000790
        /*02b4*/ 	.word	0x000000ff
        /*02b8*/ 	.word	0x00000070
        /*02bc*/ 	.short	0x0100
        /*02be*/ 	.byte	0x05
	.zero		1


	//   ....[29]....
        /*02c0*/ 	.word	0x000007a0
        /*02c4*/ 	.word	0x000000ff
        /*02c8*/ 	.word	0x00000180
        /*02cc*/ 	.short	0x0100
        /*02ce*/ 	.byte	0x05
	.zero		1


	//   ....[30]....
        /*02d0*/ 	.word	0x000007b0
        /*02d4*/ 	.word	0x000000ff
        /*02d8*/ 	.word	0x00000078
        /*02dc*/ 	.short	0x0100
        /*02de*/ 	.byte	0x05
	.zero		1


	//   ....[31]....
        /*02e0*/ 	.word	0x000007c0
        /*02e4*/ 	.word	0x000000ff
        /*02e8*/ 	.word	0x00000188
        /*02ec*/ 	.short	0x0100
        /*02ee*/ 	.byte	0x05
	.zero		1


	//   ....[32]....
        /*02f0*/ 	.word	0x000007d0
        /*02f4*/ 	.word	0x000000ff
        /*02f8*/ 	.word	0x00000080
        /*02fc*/ 	.short	0x0100
        /*02fe*/ 	.byte	0x05
	.zero		1


	//   ....[33]....
        /*0300*/ 	.word	0x000007e0
        /*0304*/ 	.word	0x000000ff
        /*0308*/ 	.word	0x00000190
        /*030c*/ 	.short	0x0100
        /*030e*/ 	.byte	0x05
	.zero		1


	//   ....[34]....
        /*0310*/ 	.word	0x000007f0
        /*0314*/ 	.word	0x000000ff
        /*0318*/ 	.word	0x00000088
        /*031c*/ 	.short	0x0100
        /*031e*/ 	.byte	0x05
	.zero		1


	//   ....[35]....
        /*0320*/ 	.word	0x00000800
        /*0324*/ 	.word	0x000000ff
        /*0328*/ 	.word	0x00000198
        /*032c*/ 	.short	0x0100
        /*032e*/ 	.byte	0x05
	.zero		1


	//   ....[36]....
        /*0330*/ 	.word	0x00000810
        /*0334*/ 	.word	0x000000ff
        /*0338*/ 	.word	0x00000090
        /*033c*/ 	.short	0x0100
        /*033e*/ 	.byte	0x05
	.zero		1


	//   ....[37]....
        /*0340*/ 	.word	0x00000820
        /*0344*/ 	.word	0x000000ff
        /*0348*/ 	.word	0x000001a0
        /*034c*/ 	.short	0x0100
        /*034e*/ 	.byte	0x05
	.zero		1


	//   ....[38]....
        /*0350*/ 	.word	0x00000830
        /*0354*/ 	.word	0x000000ff
        /*0358*/ 	.word	0x00000098
        /*035c*/ 	.short	0x0100
        /*035e*/ 	.byte	0x05
	.zero		1


	//   ....[39]....
        /*0360*/ 	.word	0x00000840
        /*0364*/ 	.word	0x000000ff
        /*0368*/ 	.word	0x000001a8
        /*036c*/ 	.short	0x0100
        /*036e*/ 	.byte	0x05
	.zero		1


	//   ....[40]....
        /*0370*/ 	.word	0x00000850
        /*0374*/ 	.word	0x000000ff
        /*0378*/ 	.word	0x000000a0
        /*037c*/ 	.short	0x0100
        /*037e*/ 	.byte	0x05
	.zero		1


	//   ....[41]....
        /*0380*/ 	.word	0x00000860
        /*0384*/ 	.word	0x000000ff
        /*0388*/ 	.word	0x000001b0
        /*038c*/ 	.short	0x0100
        /*038e*/ 	.byte	0x05
	.zero		1


	//   ....[42]....
        /*0390*/ 	.word	0x00000870
        /*0394*/ 	.word	0x000000ff
        /*0398*/ 	.word	0x000000a8
        /*039c*/ 	.short	0x0100
        /*039e*/ 	.byte	0x05
	.zero		1


	//   ....[43]....
        /*03a0*/ 	.word	0x00000880
        /*03a4*/ 	.word	0x000000ff
        /*03a8*/ 	.word	0x000001b8
        /*03ac*/ 	.short	0x0100
        /*03ae*/ 	.byte	0x05
	.zero		1


	//   ....[44]....
        /*03b0*/ 	.word	0x00000890
        /*03b4*/ 	.word	0x000000ff
        /*03b8*/ 	.word	0x000000b0
        /*03bc*/ 	.short	0x0100
        /*03be*/ 	.byte	0x05
	.zero		1


	//   ....[45]....
        /*03c0*/ 	.word	0x000008a0
        /*03c4*/ 	.word	0x000000ff
        /*03c8*/ 	.word	0x000001c0
        /*03cc*/ 	.short	0x0100
        /*03ce*/ 	.byte	0x05
	.zero		1


	//   ....[46]....
        /*03d0*/ 	.word	0x000008b0
        /*03d4*/ 	.word	0x000000ff
        /*03d8*/ 	.word	0x000000b8
        /*03dc*/ 	.short	0x0100
        /*03de*/ 	.byte	0x05
	.zero		1


	//   ....[47]....
        /*03e0*/ 	.word	0x000008c0
        /*03e4*/ 	.word	0x000000ff
        /*03e8*/ 	.word	0x000001c8
        /*03ec*/ 	.short	0x0100
        /*03ee*/ 	.byte	0x05
	.zero		1


	//   ....[48]....
        /*03f0*/ 	.word	0x000008d0
        /*03f4*/ 	.word	0x000000ff
        /*03f8*/ 	.word	0x000000c0
        /*03fc*/ 	.short	0x0100
        /*03fe*/ 	.byte	0x05
	.zero		1


	//   ....[49]....
        /*0400*/ 	.word	0x000008e0
        /*0404*/ 	.word	0x000000ff
        /*0408*/ 	.word	0x000001d0
        /*040c*/ 	.short	0x0100
        /*040e*/ 	.byte	0x05
	.zero		1


	//   ....[50]....
        /*0410*/ 	.word	0x000008f0
        /*0414*/ 	.word	0x000000ff
        /*0418*/ 	.word	0x000000c8
        /*041c*/ 	.short	0x0100
        /*041e*/ 	.byte	0x05
	.zero		1


	//   ....[51]....
        /*0420*/ 	.word	0x00000900
        /*0424*/ 	.word	0x000000ff
        /*0428*/ 	.word	0x000001d8
        /*042c*/ 	.short	0x0100
        /*042e*/ 	.byte	0x05
	.zero		1


	//   ....[52]....
        /*0430*/ 	.word	0x00000910
        /*0434*/ 	.word	0x000000ff
        /*0438*/ 	.word	0x000000d0
        /*043c*/ 	.short	0x0100
        /*043e*/ 	.byte	0x05
	.zero		1


	//   ....[53]....
        /*0440*/ 	.word	0x00000920
        /*0444*/ 	.word	0x000000ff
        /*0448*/ 	.word	0x000001e0
        /*044c*/ 	.short	0x0100
        /*044e*/ 	.byte	0x05
	.zero		1


	//   ....[54]....
        /*0450*/ 	.word	0x00000930
        /*0454*/ 	.word	0x000000ff
        /*0458*/ 	.word	0x000000d8
        /*045c*/ 	.short	0x0100
        /*045e*/ 	.byte	0x05
	.zero		1


	//   ....[55]....
        /*0460*/ 	.word	0x00000940
        /*0464*/ 	.word	0x000000ff
        /*0468*/ 	.word	0x000001e8
        /*046c*/ 	.short	0x0100
        /*046e*/ 	.byte	0x05
	.zero		1


	//   ....[56]....
        /*0470*/ 	.word	0x00000950
        /*0474*/ 	.word	0x000000ff
        /*0478*/ 	.word	0x000000e0
        /*047c*/ 	.short	0x0100
        /*047e*/ 	.byte	0x05
	.zero		1


	//   ....[57]....
        /*0480*/ 	.word	0x00000960
        /*0484*/ 	.word	0x000000ff
        /*0488*/ 	.word	0x000001f0
        /*048c*/ 	.short	0x0100
        /*048e*/ 	.byte	0x05
	.zero		1


	//   ....[58]....
        /*0490*/ 	.word	0x00000970
        /*0494*/ 	.word	0x000000ff
        /*0498*/ 	.word	0x000000e8
        /*049c*/ 	.short	0x0100
        /*049e*/ 	.byte	0x05
	.zero		1


	//   ....[59]....
        /*04a0*/ 	.word	0x00000980
        /*04a4*/ 	.word	0x000000ff
        /*04a8*/ 	.word	0x000001f8
        /*04ac*/ 	.short	0x0100
        /*04ae*/ 	.byte	0x05
	.zero		1


	//   ....[60]....
        /*04b0*/ 	.word	0x00000990
        /*04b4*/ 	.word	0x000000ff
        /*04b8*/ 	.word	0x000000f0
        /*04bc*/ 	.short	0x0100
        /*04be*/ 	.byte	0x05
	.zero		1


	//   ....[61]....
        /*04c0*/ 	.word	0x000009a0
        /*04c4*/ 	.word	0x000000ff
        /*04c8*/ 	.word	0x00000200
        /*04cc*/ 	.short	0x0100
        /*04ce*/ 	.byte	0x05
	.zero		1


	//   ....[62]....
        /*04d0*/ 	.word	0x000009b0
        /*04d4*/ 	.word	0x000000ff
        /*04d8*/ 	.word	0x000000f8
        /*04dc*/ 	.short	0x0100
        /*04de*/ 	.byte	0x05
	.zero		1


	//   ....[63]....
        /*04e0*/ 	.word	0x000009c0
        /*04e4*/ 	.word	0x000000ff
        /*04e8*/ 	.word	0x00000208
        /*04ec*/ 	.short	0x0100
        /*04ee*/ 	.byte	0x05
	.zero		1


	//   ....[64]....
        /*04f0*/ 	.word	0x000009d0
        /*04f4*/ 	.word	0x000000ff
        /*04f8*/ 	.word	0x00000100
        /*04fc*/ 	.short	0x0100
        /*04fe*/ 	.byte	0x05
	.zero		1


	//   ....[65]....
        /*0500*/ 	.word	0x000009e0
        /*0504*/ 	.word	0x000000ff
        /*0508*/ 	.word	0x00000210
        /*050c*/ 	.short	0x0100
        /*050e*/ 	.byte	0x05
	.zero		1


	//   ....[66]....
        /*0510*/ 	.word	0x000009f0
        /*0514*/ 	.word	0x000000ff
        /*0518*/ 	.word	0x00000108
        /*051c*/ 	.short	0x0100
        /*051e*/ 	.byte	0x05
	.zero		1


	//   ....[67]....
        /*0520*/ 	.word	0x00000a00
        /*0524*/ 	.word	0x000000ff
        /*0528*/ 	.word	0x00000218
        /*052c*/ 	.short	0x0100
        /*052e*/ 	.byte	0x05
	.zero		1


	//   ....[68]....
        /*0530*/ 	.word	0x00000b40
        /*0534*/ 	.word	0x000000ff
        /*0538*/ 	.word	0x00000220
        /*053c*/ 	.short	0x0100
        /*053e*/ 	.byte	0x07
	.zero		1


	//   ....[69]....
        /*0540*/ 	.word	0x00000b50
        /*0544*/ 	.word	0x000000ff
        /*0548*/ 	.word	0x00000230
        /*054c*/ 	.short	0x0100
        /*054e*/ 	.byte	0x07
	.zero		1


	//   ....[70]....
        /*0550*/ 	.word	0x00000b60
        /*0554*/ 	.word	0x000000ff
        /*0558*/ 	.word	0x00000228
        /*055c*/ 	.short	0x0100
        /*055e*/ 	.byte	0x07
	.zero		1


	//   ....[71]....
        /*0560*/ 	.word	0x00000b70
        /*0564*/ 	.word	0x000000ff
        /*0568*/ 	.word	0x00000238
        /*056c*/ 	.short	0x0100
        /*056e*/ 	.byte	0x07
	.zero		1


	//   ....[72]....
        /*0570*/ 	.word	0x00000c60
        /*0574*/ 	.word	0x000000ff
        /*0578*/ 	.word	0x00000240
        /*057c*/ 	.short	0x0100
        /*057e*/ 	.byte	0x05
	.zero		1


	//   ....[73]....
        /*0580*/ 	.word	0x00000c70
        /*0584*/ 	.word	0x000000ff
        /*0588*/ 	.word	0x00000248
        /*058c*/ 	.short	0x0100
        /*058e*/ 	.byte	0x05
	.zero		1


	//   ....[74]....
        /*0590*/ 	.word	0x00000db0
        /*0594*/ 	.word	0x000000ff
        /*0598*/ 	.word	0x00000250
        /*059c*/ 	.short	0x0100
        /*059e*/ 	.byte	0x05
	.zero		1


	//   ....[75]....
        /*05a0*/ 	.word	0x00000dc0
        /*05a4*/ 	.word	0x000000ff
        /*05a8*/ 	.word	0x00000260
        /*05ac*/ 	.short	0x0100
        /*05ae*/ 	.byte	0x05
	.zero		1


	//   ....[76]....
        /*05b0*/ 	.word	0x00000dd0
        /*05b4*/ 	.word	0x000000ff
        /*05b8*/ 	.word	0x00000258
        /*05bc*/ 	.short	0x0100
        /*05be*/ 	.byte	0x05
	.zero		1


	//   ....[77]....
        /*05c0*/ 	.word	0x00000de0
        /*05c4*/ 	.word	0x000000ff
        /*05c8*/ 	.word	0x00000268
        /*05cc*/ 	.short	0x0100
        /*05ce*/ 	.byte	0x05
	.zero		1


	//   ....[78]....
        /*05d0*/ 	.word	0x00000f10
        /*05d4*/ 	.word	0x000000ff
        /*05d8*/ 	.word	0x00000270
        /*05dc*/ 	.short	0x0100
        /*05de*/ 	.byte	0x07
	.zero		1


	//   ....[79]....
        /*05e0*/ 	.word	0x00000f20
        /*05e4*/ 	.word	0x000000ff
        /*05e8*/ 	.word	0x00000290
        /*05ec*/ 	.short	0x0100
        /*05ee*/ 	.byte	0x07
	.zero		1


	//   ....[80]....
        /*05f0*/ 	.word	0x00000f30
        /*05f4*/ 	.word	0x000000ff
        /*05f8*/ 	.word	0x00000278
        /*05fc*/ 	.short	0x0100
        /*05fe*/ 	.byte	0x07
	.zero		1


	//   ....[81]....
        /*0600*/ 	.word	0x00000f40
        /*0604*/ 	.word	0x000000ff
        /*0608*/ 	.word	0x00000298
        /*060c*/ 	.short	0x0100
        /*060e*/ 	.byte	0x07
	.zero		1


	//   ....[82]....
        /*0610*/ 	.word	0x00000f50
        /*0614*/ 	.word	0x000000ff
        /*0618*/ 	.word	0x00000280
        /*061c*/ 	.short	0x0100
        /*061e*/ 	.byte	0x07
	.zero		1


	//   ....[83]....
        /*0620*/ 	.word	0x00000f60
        /*0624*/ 	.word	0x000000ff
        /*0628*/ 	.word	0x000002a0
        /*062c*/ 	.short	0x0100
        /*062e*/ 	.byte	0x07
	.zero		1


	//   ....[84]....
        /*0630*/ 	.word	0x00000f70
        /*0634*/ 	.word	0x000000ff
        /*0638*/ 	.word	0x00000288
        /*063c*/ 	.short	0x0100
        /*063e*/ 	.byte	0x07
	.zero		1


	//   ....[85]....
        /*0640*/ 	.word	0x00000f80
        /*0644*/ 	.word	0x000000ff
        /*0648*/ 	.word	0x000002a8
        /*064c*/ 	.short	0x0100
        /*064e*/ 	.byte	0x07
	.zero		1


	//   ....[86]....
        /*0650*/ 	.word	0x00001070
        /*0654*/ 	.word	0x000000ff
        /*0658*/ 	.word	0x000002b0
        /*065c*/ 	.short	0x0100
        /*065e*/ 	.byte	0x05
	.zero		1


	//   ....[87]....
        /*0660*/ 	.word	0x00001080
        /*0664*/ 	.word	0x000000ff
        /*0668*/ 	.word	0x000002c0
        /*066c*/ 	.short	0x0100
        /*066e*/ 	.byte	0x05
	.zero		1


	//   ....[88]....
        /*0670*/ 	.word	0x00001090
        /*0674*/ 	.word	0x000000ff
        /*0678*/ 	.word	0x000002b8
        /*067c*/ 	.short	0x0100
        /*067e*/ 	.byte	0x05
	.zero		1


	//   ....[89]....
        /*0680*/ 	.word	0x000010a0
        /*0684*/ 	.word	0x000000ff
        /*0688*/ 	.word	0x000002c8
        /*068c*/ 	.short	0x0100
        /*068e*/ 	.byte	0x05
	.zero		1


	//   ....[90]....
        /*0690*/ 	.word	0x00001980
        /*0694*/ 	.word	0x00000003
        /*0698*/ 	.word	0x000002c0
        /*069c*/ 	.short	0x010a
        /*069e*/ 	.byte	0xff
	.zero		1


	//   ....[91]....
        /*06a0*/ 	.word	0x000019b0
        /*06a4*/ 	.word	0x00000003
        /*06a8*/ 	.word	0x000002b0
        /*06ac*/ 	.short	0x0101
        /*06ae*/ 	.byte	0xff
	.zero		1


	//   ....[92]....
        /*06b0*/ 	.word	0x00001a80
        /*06b4*/ 	.word	0x000000ff
        /*06b8*/ 	.word	0x00000110
        /*06bc*/ 	.short	0x010a
        /*06be*/ 	.byte	0x08
	.zero		1


	//   ....[93]....
        /*06c0*/ 	.word	0x00001b20
        /*06c4*/ 	.word	0x000000ff
        /*06c8*/ 	.word	0x00000110
        /*06cc*/ 	.short	0x010a
        /*06ce*/ 	.byte	0x21
	.zero		1


	//   ....[94]....
        /*06d0*/ 	.word	0x00001c70
        /*06d4*/ 	.word	0x000000ff
        /*06d8*/ 	.word	0x00000110
        /*06dc*/ 	.short	0x010a
        /*06de*/ 	.byte	0x08
	.zero		1


	//   ....[95]....
        /*06e0*/ 	.word	0x00001d80
        /*06e4*/ 	.word	0x000000ff
        /*06e8*/ 	.word	0x00000248
        /*06ec*/ 	.short	0x0101
        /*06ee*/ 	.byte	0x04
	.zero		1


	//   ....[96]....
        /*06f0*/ 	.word	0x00001da0
        /*06f4*/ 	.word	0x000000ff
        /*06f8*/ 	.word	0x00000110
        /*06fc*/ 	.short	0x010a
        /*06fe*/ 	.byte	0x08
	.zero		1


	//   ....[97]....
        /*0700*/ 	.word	0x00001e20
        /*0704*/ 	.word	0x000000ff
        /*0708*/ 	.word	0x00000110
        /*070c*/ 	.short	0x010a
        /*070e*/ 	.byte	0x11
	.zero		1


	//   ....[98]....
        /*0710*/ 	.word	0x00001f70
        /*0714*/ 	.word	0x000000ff
        /*0718*/ 	.word	0x00000110
        /*071c*/ 	.short	0x010a
        /*071e*/ 	.byte	0x08
	.zero		1


	//   ....[99]....
        /*0720*/ 	.word	0x000020b0
        /*0724*/ 	.word	0x00000002
        /*0728*/ 	.word	0x00000250
        /*072c*/ 	.short	0x010a
        /*072e*/ 	.byte	0xff
	.zero		1


	//   ....[100]....
        /*0730*/ 	.word	0x00002170
        /*0734*/ 	.word	0x00000002
        /*0738*/ 	.word	0x00000000
        /*073c*/ 	.short	0x0101
        /*073e*/ 	.byte	0xff
	.zero		1


	//   ....[101]....
        /*0740*/ 	.word	0x000026d0
        /*0744*/ 	.word	0x000000ff
        /*0748*/ 	.word	0x00000000
        /*074c*/ 	.short	0x010a
        /*074e*/ 	.byte	0x05
	.zero		1


	//   ....[102]....
        /*0750*/ 	.word	0x00002760
        /*0754*/ 	.word	0x000000ff
        /*0758*/ 	.word	0x00000000
        /*075c*/ 	.short	0x010a
        /*075e*/ 	.byte	0x05
	.zero		1


	//   ....[103]....
        /*0760*/ 	.word	0x000027f0
        /*0764*/ 	.word	0x000000ff
        /*0768*/ 	.word	0x00000000
        /*076c*/ 	.short	0x010a
        /*076e*/ 	.byte	0x05
	.zero		1


	//   ....[104]....
        /*0770*/ 	.word	0x00002880
        /*0774*/ 	.word	0x000000ff
        /*0778*/ 	.word	0x00000000
        /*077c*/ 	.short	0x010a
        /*077e*/ 	.byte	0x05
	.zero		1


	//   ....[105]....
        /*0780*/ 	.word	0x00002910
        /*0784*/ 	.word	0x000000ff
        /*0788*/ 	.word	0x00000000
        /*078c*/ 	.short	0x010a
        /*078e*/ 	.byte	0x05
	.zero		1


	//   ....[106]....
        /*0790*/ 	.word	0x000029a0
        /*0794*/ 	.word	0x000000ff
        /*0798*/ 	.word	0x00000000
        /*079c*/ 	.short	0x010a
        /*079e*/ 	.byte	0x05
	.zero		1


	//   ....[107]....
        /*07a0*/ 	.word	0x00002a30
        /*07a4*/ 	.word	0x000000ff
        /*07a8*/ 	.word	0x00000000
        /*07ac*/ 	.short	0x010a
        /*07ae*/ 	.byte	0x05
	.zero		1


	//   ....[108]....
        /*07b0*/ 	.word	0x00002ac0
        /*07b4*/ 	.word	0x000000ff
        /*07b8*/ 	.word	0x00000000
        /*07bc*/ 	.short	0x010a
        /*07be*/ 	.byte	0x05
	.zero		1


	//   ....[109]....
        /*07c0*/ 	.word	0x00002b50
        /*07c4*/ 	.word	0x000000ff
        /*07c8*/ 	.word	0x00000000
        /*07cc*/ 	.short	0x010a
        /*07ce*/ 	.byte	0x05
	.zero		1


	//   ....[110]....
        /*07d0*/ 	.word	0x00002be0
        /*07d4*/ 	.word	0x000000ff
        /*07d8*/ 	.word	0x00000000
        /*07dc*/ 	.short	0x010a
        /*07de*/ 	.byte	0x05
	.zero		1


	//   ....[111]....
        /*07e0*/ 	.word	0x00002c70
        /*07e4*/ 	.word	0x000000ff
        /*07e8*/ 	.word	0x00000000
        /*07ec*/ 	.short	0x010a
        /*07ee*/ 	.byte	0x05
	.zero		1


	//   ....[112]....
        /*07f0*/ 	.word	0x00002d00
        /*07f4*/ 	.word	0x000000ff
        /*07f8*/ 	.word	0x00000000
        /*07fc*/ 	.short	0x010a
        /*07fe*/ 	.byte	0x05
	.zero		1


	//   ....[113]....
        /*0800*/ 	.word	0x00002d90
        /*0804*/ 	.word	0x000000ff
        /*0808*/ 	.word	0x00000000
        /*080c*/ 	.short	0x010a
        /*080e*/ 	.byte	0x05
	.zero		1


	//   ....[114]....
        /*0810*/ 	.word	0x00002e20
        /*0814*/ 	.word	0x000000ff
        /*0818*/ 	.word	0x00000000
        /*081c*/ 	.short	0x010a
        /*081e*/ 	.byte	0x05
	.zero		1


	//   ....[115]....
        /*0820*/ 	.word	0x00002eb0
        /*0824*/ 	.word	0x000000ff
        /*0828*/ 	.word	0x00000000
        /*082c*/ 	.short	0x010a
        /*082e*/ 	.byte	0x05
	.zero		1


	//   ....[116]....
        /*0830*/ 	.word	0x00002f40
        /*0834*/ 	.word	0x000000ff
        /*0838*/ 	.word	0x00000000
        /*083c*/ 	.short	0x010a
        /*083e*/ 	.byte	0x05
	.zero		1


	//   ....[117]....
        /*0840*/ 	.word	0x00002fd0
        /*0844*/ 	.word	0x000000ff
        /*0848*/ 	.word	0x00000000
        /*084c*/ 	.short	0x010a
        /*084e*/ 	.byte	0x05
	.zero		1


	//   ....[118]....
        /*0850*/ 	.word	0x00003060
        /*0854*/ 	.word	0x000000ff
        /*0858*/ 	.word	0x00000000
        /*085c*/ 	.short	0x010a
        /*085e*/ 	.byte	0x05
	.zero		1


	//   ....[119]....
        /*0860*/ 	.word	0x000030f0
        /*0864*/ 	.word	0x000000ff
        /*0868*/ 	.word	0x00000000
        /*086c*/ 	.short	0x010a
        /*086e*/ 	.byte	0x05
	.zero		1


	//   ....[120]....
        /*0870*/ 	.word	0x00003180
        /*0874*/ 	.word	0x000000ff
        /*0878*/ 	.word	0x00000000
        /*087c*/ 	.short	0x010a
        /*087e*/ 	.byte	0x05
	.zero		1


	//   ....[121]....
        /*0880*/ 	.word	0x00003210
        /*0884*/ 	.word	0x000000ff
        /*0888*/ 	.word	0x00000000
        /*088c*/ 	.short	0x010a
        /*088e*/ 	.byte	0x05
	.zero		1


	//   ....[122]....
        /*0890*/ 	.word	0x000032a0
        /*0894*/ 	.word	0x000000ff
        /*0898*/ 	.word	0x00000000
        /*089c*/ 	.short	0x010a
        /*089e*/ 	.byte	0x05
	.zero		1


	//   ....[123]....
        /*08a0*/ 	.word	0x00003330
        /*08a4*/ 	.word	0x000000ff
        /*08a8*/ 	.word	0x00000000
        /*08ac*/ 	.short	0x010a
        /*08ae*/ 	.byte	0x05
	.zero		1


	//   ....[124]....
        /*08b0*/ 	.word	0x000033c0
        /*08b4*/ 	.word	0x000000ff
        /*08b8*/ 	.word	0x00000000
        /*08bc*/ 	.short	0x010a
        /*08be*/ 	.byte	0x05
	.zero		1


	//   ....[125]....
        /*08c0*/ 	.word	0x00003450
        /*08c4*/ 	.word	0x000000ff
        /*08c8*/ 	.word	0x00000000
        /*08cc*/ 	.short	0x010a
        /*08ce*/ 	.byte	0x05
	.zero		1


	//   ....[126]....
        /*08d0*/ 	.word	0x000034e0
        /*08d4*/ 	.word	0x000000ff
        /*08d8*/ 	.word	0x00000000
        /*08dc*/ 	.short	0x010a
        /*08de*/ 	.byte	0x05
	.zero		1


	//   ....[127]....
        /*08e0*/ 	.word	0x00003570
        /*08e4*/ 	.word	0x000000ff
        /*08e8*/ 	.word	0x00000000
        /*08ec*/ 	.short	0x010a
        /*08ee*/ 	.byte	0x05
	.zero		1


	//   ....[128]....
        /*08f0*/ 	.word	0x00003600
        /*08f4*/ 	.word	0x000000ff
        /*08f8*/ 	.word	0x00000000
        /*08fc*/ 	.short	0x010a
        /*08fe*/ 	.byte	0x05
	.zero		1


	//   ....[129]....
        /*0900*/ 	.word	0x00003690
        /*0904*/ 	.word	0x000000ff
        /*0908*/ 	.word	0x00000000
        /*090c*/ 	.short	0x010a
        /*090e*/ 	.byte	0x05
	.zero		1


	//   ....[130]....
        /*0910*/ 	.word	0x00003720
        /*0914*/ 	.word	0x000000ff
        /*0918*/ 	.word	0x00000000
        /*091c*/ 	.short	0x010a
        /*091e*/ 	.byte	0x05
	.zero		1


	//   ....[131]....
        /*0920*/ 	.word	0x000037b0
        /*0924*/ 	.word	0x000000ff
        /*0928*/ 	.word	0x00000000
        /*092c*/ 	.short	0x010a
        /*092e*/ 	.byte	0x05
	.zero		1


	//   ....[132]....
        /*0930*/ 	.word	0x00003840
        /*0934*/ 	.word	0x000000ff
        /*0938*/ 	.word	0x00000000
        /*093c*/ 	.short	0x010a
        /*093e*/ 	.byte	0x05
	.zero		1


	//   ....[133]....
        /*0940*/ 	.word	0x000038d0
        /*0944*/ 	.word	0x000000ff
        /*0948*/ 	.word	0x00000000
        /*094c*/ 	.short	0x010a
        /*094e*/ 	.byte	0x05
	.zero		1


	//   ....[134]....
        /*0950*/ 	.word	0x00003970
        /*0954*/ 	.word	0x00000000
        /*0958*/ 	.word	0x00000000
        /*095c*/ 	.short	0x010a
        /*095e*/ 	.byte	0xff
	.zero		1


	//   ....[135]....
        /*0960*/ 	.word	0x00003a90
        /*0964*/ 	.word	0x00000000
        /*0968*/ 	.word	0x000002b0
        /*096c*/ 	.short	0x010a
        /*096e*/ 	.byte	0xff
	.zero		1


	//   ....[136]....
        /*0970*/ 	.word	0x00003af0
        /*0974*/ 	.word	0x00000004
        /*0978*/ 	.word	0x00000000
        /*097c*/ 	.short	0x0101
        /*097e*/ 	.byte	0xff
	.zero		1


	//   ....[137]....
        /*0980*/ 	.word	0x00003b10
        /*0984*/ 	.word	0x000000ff
        /*0988*/ 	.word	0x00000260
        /*098c*/ 	.short	0x010a
        /*098e*/ 	.byte	0x05
	.zero		1


	//   ....[138]....
        /*0990*/ 	.word	0x00003c30
        /*0994*/ 	.word	0x00000000
        /*0998*/ 	.word	0x00000250
        /*099c*/ 	.short	0x010a
        /*099e*/ 	.byte	0xff
	.zero		1


	//   ....[139]....
        /*09a0*/ 	.word	0x00003d40
        /*09a4*/ 	.word	0x00000000
        /*09a8*/ 	.word	0x00000000
        /*09ac*/ 	.short	0x0101
        /*09ae*/ 	.byte	0xff
	.zero		1


	//   ....[140]....
        /*09b0*/ 	.word	0x00003dd0
        /*09b4*/ 	.word	0x000000ff
        /*09b8*/ 	.word	0x00000260
        /*09bc*/ 	.short	0x0106
        /*09be*/ 	.byte	0x05
	.zero		1


	//   ....[141]....
        /*09c0*/ 	.word	0x00003df0
        /*09c4*/ 	.word	0x000000ff
        /*09c8*/ 	.word	0x00000260
        /*09cc*/ 	.short	0x010a
        /*09ce*/ 	.byte	0x05
	.zero		1


	//   ....[142]....
        /*09d0*/ 	.word	0x00003e80
        /*09d4*/ 	.word	0x000000ff
        /*09d8*/ 	.word	0x00000260
        /*09dc*/ 	.short	0x0106
        /*09de*/ 	.byte	0x04
	.zero		1


	//   ....[143]....
        /*09e0*/ 	.word	0x00003ec0
        /*09e4*/ 	.word	0x00000000
        /*09e8*/ 	.word	0x00000260
        /*09ec*/ 	.short	0x010a
        /*09ee*/ 	.byte	0xff
	.zero		1


	//   ....[144]....
        /*09f0*/ 	.word	0x00004390
        /*09f4*/ 	.word	0x00000000
        /*09f8*/ 	.word	0x00000250
        /*09fc*/ 	.short	0x010a
        /*09fe*/ 	.byte	0xff
	.zero		1


	//   ....[145]....
        /*0a00*/ 	.word	0x00004490
        /*0a04*/ 	.word	0x00000003
        /*0a08*/ 	.word	0x00000000
        /*0a0c*/ 	.short	0x0101
        /*0a0e*/ 	.byte	0xff
	.zero		1


	//   ....[146]....
        /*0a10*/ 	.word	0x000044a0
        /*0a14*/ 	.word	0x000000ff
        /*0a18*/ 	.word	0x00000000
        /*0a1c*/ 	.short	0x010a
        /*0a1e*/ 	.byte	0x04
	.zero		1


	//   ....[147]....
        /*0a20*/ 	.word	0x000044c0
        /*0a24*/ 	.word	0x000000ff
        /*0a28*/ 	.word	0x00000290
        /*0a2c*/ 	.short	0x010a
        /*0a2e*/ 	.byte	0x09
	.zero		1


	//   ....[148]....
        /*0a30*/ 	.word	0x00004600
        /*0a34*/ 	.word	0x000000ff
        /*0a38*/ 	.word	0x00000000
        /*0a3c*/ 	.short	0x010a
        /*0a3e*/ 	.byte	0x07
	.zero		1


	//   ....[149]....
        /*0a40*/ 	.word	0x00004710
        /*0a44*/ 	.word	0x000000ff
        /*0a48*/ 	.word	0x00000000
        /*0a4c*/ 	.short	0x010a
        /*0a4e*/ 	.byte	0x04
	.zero		1


	//   ....[150]....
        /*0a50*/ 	.word	0x000048f0
        /*0a54*/ 	.word	0x000000ff
        /*0a58*/ 	.word	0x00000000
        /*0a5c*/ 	.short	0x010a
        /*0a5e*/ 	.byte	0x05
	.zero		1


	//   ....[151]....
        /*0a60*/ 	.word	0x00004980
        /*0a64*/ 	.word	0x000000ff
        /*0a68*/ 	.word	0x00000000
        /*0a6c*/ 	.short	0x010a
        /*0a6e*/ 	.byte	0x05
	.zero		1


	//   ....[152]....
        /*0a70*/ 	.word	0x00004a10
        /*0a74*/ 	.word	0x000000ff
        /*0a78*/ 	.word	0x00000000
        /*0a7c*/ 	.short	0x010a
        /*0a7e*/ 	.byte	0x05
	.zero		1


	//   ....[153]....
        /*0a80*/ 	.word	0x00004aa0
        /*0a84*/ 	.word	0x000000ff
        /*0a88*/ 	.word	0x00000000
        /*0a8c*/ 	.short	0x010a
        /*0a8e*/ 	.byte	0x07
	.zero		1


	//   ....[154]....
        /*0a90*/ 	.word	0x00004f00
        /*0a94*/ 	.word	0x00000000
        /*0a98*/ 	.word	0x00000250
        /*0a9c*/ 	.short	0x010a
        /*0a9e*/ 	.byte	0xff
	.zero		1


	//   ....[155]....
        /*0aa0*/ 	.word	0x00004fc0
        /*0aa4*/ 	.word	0x00000000
        /*0aa8*/ 	.word	0x00000000
        /*0aac*/ 	.short	0x0101
        /*0aae*/ 	.byte	0xff
	.zero		1


	//   ....[156]....
        /*0ab0*/ 	.word	0x000052e0
        /*0ab4*/ 	.word	0x000000ff
        /*0ab8*/ 	.word	0x00000248
        /*0abc*/ 	.short	0x010a
        /*0abe*/ 	.byte	0x07
	.zero		1


	//   ....[157]....
        /*0ac0*/ 	.word	0x000054d0
        /*0ac4*/ 	.word	0x000000ff
        /*0ac8*/ 	.word	0x00000230
        /*0acc*/ 	.short	0x010a
        /*0ace*/ 	.byte	0x07
	.zero		1


	//   ....[158]....
        /*0ad0*/ 	.word	0x000056a0
        /*0ad4*/ 	.word	0x000000ff
        /*0ad8*/ 	.word	0x00000220
        /*0adc*/ 	.short	0x010b
        /*0ade*/ 	.byte	0x07
	.zero		1


	//   ....[159]....
        /*0ae0*/ 	.word	0x00005710
        /*0ae4*/ 	.word	0x000000ff
        /*0ae8*/ 	.word	0x00000000
        /*0aec*/ 	.short	0x0101
        /*0aee*/ 	.byte	0x08
	.zero		1


	//   ....[160]....
        /*0af0*/ 	.word	0x00005740
        /*0af4*/ 	.word	0x000000ff
        /*0af8*/ 	.word	0x00000238
        /*0afc*/ 	.short	0x010a
        /*0afe*/ 	.byte	0x07
	.zero		1


	//   ....[161]....
        /*0b00*/ 	.word	0x00005950
        /*0b04*/ 	.word	0x000000ff
        /*0b08*/ 	.word	0x00000228
        /*0b0c*/ 	.short	0x010b
        /*0b0e*/ 	.byte	0x07
	.zero		1


	//   ....[162]....
        /*0b10*/ 	.word	0x00005970
        /*0b14*/ 	.word	0x000000ff
        /*0b18*/ 	.word	0x00000000
        /*0b1c*/ 	.short	0x0101
        /*0b1e*/ 	.byte	0x0d
	.zero		1


	//   ....[163]....
        /*0b20*/ 	.word	0x000059a0
        /*0b24*/ 	.word	0x000000ff
        /*0b28*/ 	.word	0x00000230
        /*0b2c*/ 	.short	0x010a
        /*0b2e*/ 	.byte	0x07
	.zero		1


	//   ....[164]....
        /*0b30*/ 	.word	0x000059e0
        /*0b34*/ 	.word	0x00000000
        /*0b38*/ 	.word	0x00000238
        /*0b3c*/ 	.short	0x010a
        /*0b3e*/ 	.byte	0xff
	.zero		1


	//   ....[165]....
        /*0b40*/ 	.word	0x00005d20
        /*0b44*/ 	.word	0x00000000
        /*0b48*/ 	.word	0x00000250
        /*0b4c*/ 	.short	0x010a
        /*0b4e*/ 	.byte	0xff
	.zero		1


	//   ....[166]....
        /*0b50*/ 	.word	0x00005e30
        /*0b54*/ 	.word	0x00000000
        /*0b58*/ 	.word	0x00000000
        /*0b5c*/ 	.short	0x0101
        /*0b5e*/ 	.byte	0xff
	.zero		1


	//   ....[167]....
        /*0b60*/ 	.word	0x00006880
        /*0b64*/ 	.word	0x00000000
        /*0b68*/ 	.word	0x00000220
        /*0b6c*/ 	.short	0x010a
        /*0b6e*/ 	.byte	0xff
	.zero		1


	//   ....[168]....
        /*0b70*/ 	.word	0x000068f0
        /*0b74*/ 	.word	0x00000071
        /*0b78*/ 	.word	0x00000270
        /*0b7c*/ 	.short	0x010a
        /*0b7e*/ 	.byte	0xff
	.zero		1


	//   ....[169]....
        /*0b80*/ 	.word	0x000069d0
        /*0b84*/ 	.word	0x00000000
        /*0b88*/ 	.word	0x00000220
        /*0b8c*/ 	.short	0x010a
        /*0b8e*/ 	.byte	0xff
	.zero		1


	//   ....[170]....
        /*0b90*/ 	.word	0x00006b10
        /*0b94*/ 	.word	0x00000000
        /*0b98*/ 	.word	0x00000000
        /*0b9c*/ 	.short	0x0101
        /*0b9e*/ 	.byte	0xff
	.zero		1


	//   ....[171]....
        /*0ba0*/ 	.word	0x00006b70
        /*0ba4*/ 	.word	0x00000071
        /*0ba8*/ 	.word	0x00000270
        /*0bac*/ 	.short	0x010a
        /*0bae*/ 	.byte	0xff
	.zero		1


	//   ....[172]....
        /*0bb0*/ 	.word	0x000076c0
        /*0bb4*/ 	.word	0x00000020
        /*0bb8*/ 	.word	0x00000220
        /*0bbc*/ 	.short	0x010a
        /*0bbe*/ 	.byte	0xff
	.zero		1


	//   ....[173]....
        /*0bc0*/ 	.word	0x00007780
        /*0bc4*/ 	.word	0x00000020
        /*0bc8*/ 	.word	0x00000220
        /*0bcc*/ 	.short	0x010a
        /*0bce*/ 	.byte	0xff
	.zero		1


	//   ....[174]....
        /*0bd0*/ 	.word	0x000078a0
        /*0bd4*/ 	.word	0x00000003
        /*0bd8*/ 	.word	0x00000000
        /*0bdc*/ 	.short	0x0101
        /*0bde*/ 	.byte	0xff
	.zero		1


	//   ....[175]....
        /*0be0*/ 	.word	0x00007ce0
        /*0be4*/ 	.word	0x000000ff
        /*0be8*/ 	.word	0x00000000
        /*0bec*/ 	.short	0x0101
        /*0bee*/ 	.byte	0x05
	.zero		1


	//   ....[176]....
        /*0bf0*/ 	.word	0x00008520
        /*0bf4*/ 	.word	0x00000003
        /*0bf8*/ 	.word	0x000002c0
        /*0bfc*/ 	.short	0x010a
        /*0bfe*/ 	.byte	0xff
	.zero		1


	//   ....[177]....
        /*0c00*/ 	.word	0x00008580
        /*0c04*/ 	.word	0x00000002
        /*0c08*/ 	.word	0x00000110
        /*0c0c*/ 	.short	0x010a
        /*0c0e*/ 	.byte	0xff
	.zero		1


	//   ....[178]....
        /*0c10*/ 	.word	0x000085e0
        /*0c14*/ 	.word	0x00000002
        /*0c18*/ 	.word	0x00000110
        /*0c1c*/ 	.short	0x010a
        /*0c1e*/ 	.byte	0xff
	.zero		1


	//   ....[179]....
        /*0c20*/ 	.word	0x00008630
        /*0c24*/ 	.word	0x00000002
        /*0c28*/ 	.word	0x00000250
        /*0c2c*/ 	.short	0x010a
        /*0c2e*/ 	.byte	0xff
	.zero		1


	//   ....[180]....
        /*0c30*/ 	.word	0x00008690
        /*0c34*/ 	.word	0x00000000
        /*0c38*/ 	.word	0x00000000
        /*0c3c*/ 	.short	0x010a
        /*0c3e*/ 	.byte	0xff
	.zero		1


	//   ....[181]....
        /*0c40*/ 	.word	0x000086f0
        /*0c44*/ 	.word	0x00000000
        /*0c48*/ 	.word	0x00000000
        /*0c4c*/ 	.short	0x010a
        /*0c4e*/ 	.byte	0xff
	.zero		1


	//   ....[182]....
        /*0c50*/ 	.word	0x00008750
        /*0c54*/ 	.word	0x00000000
        /*0c58*/ 	.word	0x00000000
        /*0c5c*/ 	.short	0x010a
        /*0c5e*/ 	.byte	0xff
	.zero		1


	//   ....[183]....
        /*0c60*/ 	.word	0x000087b0
        /*0c64*/ 	.word	0x00000000
        /*0c68*/ 	.word	0x00000000
        /*0c6c*/ 	.short	0x010a
        /*0c6e*/ 	.byte	0xff
	.zero		1


	//   ....[184]....
        /*0c70*/ 	.word	0x00008810
        /*0c74*/ 	.word	0x00000000
        /*0c78*/ 	.word	0x00000000
        /*0c7c*/ 	.short	0x010a
        /*0c7e*/ 	.byte	0xff
	.zero		1


	//   ....[185]....
        /*0c80*/ 	.word	0x00008870
        /*0c84*/ 	.word	0x00000000
        /*0c88*/ 	.word	0x00000000
        /*0c8c*/ 	.short	0x010a
        /*0c8e*/ 	.byte	0xff
	.zero		1


	//   ....[186]....
        /*0c90*/ 	.word	0x000088d0
        /*0c94*/ 	.word	0x00000000
        /*0c98*/ 	.word	0x00000000
        /*0c9c*/ 	.short	0x010a
        /*0c9e*/ 	.byte	0xff
	.zero		1


	//   ....[187]....
        /*0ca0*/ 	.word	0x00008930
        /*0ca4*/ 	.word	0x00000000
        /*0ca8*/ 	.word	0x00000000
        /*0cac*/ 	.short	0x010a
        /*0cae*/ 	.byte	0xff
	.zero		1


	//   ....[188]....
        /*0cb0*/ 	.word	0x00008990
        /*0cb4*/ 	.word	0x00000000
        /*0cb8*/ 	.word	0x00000000
        /*0cbc*/ 	.short	0x010a
        /*0cbe*/ 	.byte	0xff
	.zero		1


	//   ....[189]....
        /*0cc0*/ 	.word	0x000089f0
        /*0cc4*/ 	.word	0x00000000
        /*0cc8*/ 	.word	0x00000000
        /*0ccc*/ 	.short	0x010a
        /*0cce*/ 	.byte	0xff
	.zero		1


	//   ....[190]....
        /*0cd0*/ 	.word	0x00008a50
        /*0cd4*/ 	.word	0x00000000
        /*0cd8*/ 	.word	0x00000000
        /*0cdc*/ 	.short	0x010a
        /*0cde*/ 	.byte	0xff
	.zero		1


	//   ....[191]....
        /*0ce0*/ 	.word	0x00008ab0
        /*0ce4*/ 	.word	0x00000000
        /*0ce8*/ 	.word	0x00000000
        /*0cec*/ 	.short	0x010a
        /*0cee*/ 	.byte	0xff
	.zero		1


	//   ....[192]....
        /*0cf0*/ 	.word	0x00008b10
        /*0cf4*/ 	.word	0x00000000
        /*0cf8*/ 	.word	0x00000000
        /*0cfc*/ 	.short	0x010a
        /*0cfe*/ 	.byte	0xff
	.zero		1


	//   ....[193]....
        /*0d00*/ 	.word	0x00008b70
        /*0d04*/ 	.word	0x00000000
        /*0d08*/ 	.word	0x00000000
        /*0d0c*/ 	.short	0x010a
        /*0d0e*/ 	.byte	0xff
	.zero		1


	//   ....[194]....
        /*0d10*/ 	.word	0x00008bd0
        /*0d14*/ 	.word	0x00000000
        /*0d18*/ 	.word	0x00000000
        /*0d1c*/ 	.short	0x010a
        /*0d1e*/ 	.byte	0xff
	.zero		1


	//   ....[195]....
        /*0d20*/ 	.word	0x00008c30
        /*0d24*/ 	.word	0x00000000
        /*0d28*/ 	.word	0x00000000
        /*0d2c*/ 	.short	0x010a
        /*0d2e*/ 	.byte	0xff
	.zero		1


	//   ....[196]....
        /*0d30*/ 	.word	0x00008c90
        /*0d34*/ 	.word	0x00000000
        /*0d38*/ 	.word	0x00000000
        /*0d3c*/ 	.short	0x010a
        /*0d3e*/ 	.byte	0xff
	.zero		1


	//   ....[197]....
        /*0d40*/ 	.word	0x00008cf0
        /*0d44*/ 	.word	0x00000000
        /*0d48*/ 	.word	0x00000000
        /*0d4c*/ 	.short	0x010a
        /*0d4e*/ 	.byte	0xff
	.zero		1


	//   ....[198]....
        /*0d50*/ 	.word	0x00008d50
        /*0d54*/ 	.word	0x00000000
        /*0d58*/ 	.word	0x00000000
        /*0d5c*/ 	.short	0x010a
        /*0d5e*/ 	.byte	0xff
	.zero		1


	//   ....[199]....
        /*0d60*/ 	.word	0x00008db0
        /*0d64*/ 	.word	0x00000000
        /*0d68*/ 	.word	0x00000000
        /*0d6c*/ 	.short	0x010a
        /*0d6e*/ 	.byte	0xff
	.zero		1


	//   ....[200]....
        /*0d70*/ 	.word	0x00008e10
        /*0d74*/ 	.word	0x00000000
        /*0d78*/ 	.word	0x00000000
        /*0d7c*/ 	.short	0x010a
        /*0d7e*/ 	.byte	0xff
	.zero		1


	//   ....[201]....
        /*0d80*/ 	.word	0x00008e70
        /*0d84*/ 	.word	0x00000000
        /*0d88*/ 	.word	0x00000000
        /*0d8c*/ 	.short	0x010a
        /*0d8e*/ 	.byte	0xff
	.zero		1


	//   ....[202]....
        /*0d90*/ 	.word	0x00008ed0
        /*0d94*/ 	.word	0x00000000
        /*0d98*/ 	.word	0x00000000
        /*0d9c*/ 	.short	0x010a
        /*0d9e*/ 	.byte	0xff
	.zero		1


	//   ....[203]....
        /*0da0*/ 	.word	0x00008f30
        /*0da4*/ 	.word	0x00000000
        /*0da8*/ 	.word	0x00000000
        /*0dac*/ 	.short	0x010a
        /*0dae*/ 	.byte	0xff
	.zero		1


	//   ....[204]....
        /*0db0*/ 	.word	0x00008f90
        /*0db4*/ 	.word	0x00000000
        /*0db8*/ 	.word	0x00000000
        /*0dbc*/ 	.short	0x010a
        /*0dbe*/ 	.byte	0xff
	.zero		1


	//   ....[205]....
        /*0dc0*/ 	.word	0x00008ff0
        /*0dc4*/ 	.word	0x00000000
        /*0dc8*/ 	.word	0x00000000
        /*0dcc*/ 	.short	0x010a
        /*0dce*/ 	.byte	0xff
	.zero		1


	//   ....[206]....
        /*0dd0*/ 	.word	0x00009050
        /*0dd4*/ 	.word	0x00000000
        /*0dd8*/ 	.word	0x00000000
        /*0ddc*/ 	.short	0x010a
        /*0dde*/ 	.byte	0xff
	.zero		1


	//   ....[207]....
        /*0de0*/ 	.word	0x000090b0
        /*0de4*/ 	.word	0x00000000
        /*0de8*/ 	.word	0x00000000
        /*0dec*/ 	.short	0x010a
        /*0dee*/ 	.byte	0xff
	.zero		1


	//   ....[208]....
        /*0df0*/ 	.word	0x00009110
        /*0df4*/ 	.word	0x00000000
        /*0df8*/ 	.word	0x00000000
        /*0dfc*/ 	.short	0x010a
        /*0dfe*/ 	.byte	0xff
	.zero		1


	//   ....[209]....
        /*0e00*/ 	.word	0x00009170
        /*0e04*/ 	.word	0x00000000
        /*0e08*/ 	.word	0x00000000
        /*0e0c*/ 	.short	0x010a
        /*0e0e*/ 	.byte	0xff
	.zero		1


	//   ....[210]....
        /*0e10*/ 	.word	0x000091d0
        /*0e14*/ 	.word	0x00000000
        /*0e18*/ 	.word	0x00000000
        /*0e1c*/ 	.short	0x010a
        /*0e1e*/ 	.byte	0xff
	.zero		1


	//   ....[211]....
        /*0e20*/ 	.word	0x00009230
        /*0e24*/ 	.word	0x00000000
        /*0e28*/ 	.word	0x00000000
        /*0e2c*/ 	.short	0x010a
        /*0e2e*/ 	.byte	0xff
	.zero		1


	//   ....[212]....
        /*0e30*/ 	.word	0x00009290
        /*0e34*/ 	.word	0x00000000
        /*0e38*/ 	.word	0x00000000
        /*0e3c*/ 	.short	0x010a
        /*0e3e*/ 	.byte	0xff
	.zero		1


	//   ....[213]....
        /*0e40*/ 	.word	0x000092e0
        /*0e44*/ 	.word	0x00000000
        /*0e48*/ 	.word	0x000002b0
        /*0e4c*/ 	.short	0x010a
        /*0e4e*/ 	.byte	0xff
	.zero		1


	//   ....[214]....
        /*0e50*/ 	.word	0x00009340
        /*0e54*/ 	.word	0x00000000
        /*0e58*/ 	.word	0x00000260
        /*0e5c*/ 	.short	0x010a
        /*0e5e*/ 	.byte	0xff
	.zero		1


	//   ....[215]....
        /*0e60*/ 	.word	0x00009390
        /*0e64*/ 	.word	0x00000000
        /*0e68*/ 	.word	0x00000250
        /*0e6c*/ 	.short	0x010a
        /*0e6e*/ 	.byte	0xff
	.zero		1


	//   ....[216]....
        /*0e70*/ 	.word	0x000093f0
        /*0e74*/ 	.word	0x00000000
        /*0e78*/ 	.word	0x00000260
        /*0e7c*/ 	.short	0x010a
        /*0e7e*/ 	.byte	0xff
	.zero		1


	//   ....[217]....
        /*0e80*/ 	.word	0x00009440
        /*0e84*/ 	.word	0x00000000
        /*0e88*/ 	.word	0x00000250
        /*0e8c*/ 	.short	0x010a
        /*0e8e*/ 	.byte	0xff
	.zero		1


	//   ....[218]....
        /*0e90*/ 	.word	0x000094a0
        /*0e94*/ 	.word	0x00000003
        /*0e98*/ 	.word	0x00000290
        /*0e9c*/ 	.short	0x010a
        /*0e9e*/ 	.byte	0xff
	.zero		1


	//   ....[219]....
        /*0ea0*/ 	.word	0x00009500
        /*0ea4*/ 	.word	0x00000000
        /*0ea8*/ 	.word	0x00000000
        /*0eac*/ 	.short	0x010a
        /*0eae*/ 	.byte	0xff
	.zero		1


	//   ....[220]....
        /*0eb0*/ 	.word	0x00009560
        /*0eb4*/ 	.word	0x00000000
        /*0eb8*/ 	.word	0x00000000
        /*0ebc*/ 	.short	0x010a
        /*0ebe*/ 	.byte	0xff
	.zero		1


	//   ....[221]....
        /*0ec0*/ 	.word	0x000095c0
        /*0ec4*/ 	.word	0x00000000
        /*0ec8*/ 	.word	0x00000000
        /*0ecc*/ 	.short	0x010a
        /*0ece*/ 	.byte	0xff
	.zero		1


	//   ....[222]....
        /*0ed0*/ 	.word	0x00009620
        /*0ed4*/ 	.word	0x00000000
        /*0ed8*/ 	.word	0x00000000
        /*0edc*/ 	.short	0x010a
        /*0ede*/ 	.byte	0xff
	.zero		1


	//   ....[223]....
        /*0ee0*/ 	.word	0x00009680
        /*0ee4*/ 	.word	0x00000000
        /*0ee8*/ 	.word	0x00000000
        /*0eec*/ 	.short	0x010a
        /*0eee*/ 	.byte	0xff
	.zero		1


	//   ....[224]....
        /*0ef0*/ 	.word	0x000096d0
        /*0ef4*/ 	.word	0x00000000
        /*0ef8*/ 	.word	0x00000250
        /*0efc*/ 	.short	0x010a
        /*0efe*/ 	.byte	0xff
	.zero		1


	//   ....[225]....
        /*0f00*/ 	.word	0x00009730
        /*0f04*/ 	.word	0x00000000
        /*0f08*/ 	.word	0x00000248
        /*0f0c*/ 	.short	0x010a
        /*0f0e*/ 	.byte	0xff
	.zero		1


	//   ....[226]....
        /*0f10*/ 	.word	0x00009790
        /*0f14*/ 	.word	0x00000003
        /*0f18*/ 	.word	0x00000230
        /*0f1c*/ 	.short	0x010a
        /*0f1e*/ 	.byte	0xff
	.zero		1


	//   ....[227]....
        /*0f20*/ 	.word	0x000097f0
        /*0f24*/ 	.word	0x00000003
        /*0f28*/ 	.word	0x00000238
        /*0f2c*/ 	.short	0x010a
        /*0f2e*/ 	.byte	0xff
	.zero		1


	//   ....[228]....
        /*0f30*/ 	.word	0x00009850
        /*0f34*/ 	.word	0x00000000
        /*0f38*/ 	.word	0x00000230
        /*0f3c*/ 	.short	0x010a
        /*0f3e*/ 	.byte	0xff
	.zero		1


	//   ....[229]....
        /*0f40*/ 	.word	0x000098a0
        /*0f44*/ 	.word	0x00000000
        /*0f48*/ 	.word	0x00000250
        /*0f4c*/ 	.short	0x010a
        /*0f4e*/ 	.byte	0xff
	.zero		1


	//   ....[230]....
        /*0f50*/ 	.word	0x000098f0
        /*0f54*/ 	.word	0x00000000
        /*0f58*/ 	.word	0x00000220
        /*0f5c*/ 	.short	0x010a
        /*0f5e*/ 	.byte	0xff
	.zero		1


	//   ....[231]....
        /*0f60*/ 	.word	0x00009940
        /*0f64*/ 	.word	0x00000071
        /*0f68*/ 	.word	0x00000270
        /*0f6c*/ 	.short	0x010a
        /*0f6e*/ 	.byte	0xff
	.zero		1


	//   ....[232]....
        /*0f70*/ 	.word	0x00009990
        /*0f74*/ 	.word	0x00000020
        /*0f78*/ 	.word	0x00000220
        /*0f7c*/ 	.short	0x010a
        /*0f7e*/ 	.byte	0xff
	.zero		1


	//----- nvinfo : EIATTR_NUM_MBARRIERS
	.align		4
.L_47:
        /*0f80*/ 	.byte	0x03, 0x38
        /*0f82*/ 	.short	0x005a


	//----- nvinfo : EIATTR_EXIT_INSTR_OFFSETS
	.align		4
        /*0f84*/ 	.byte	0x04, 0x1c
        /*0f86*/ 	.short	(.L_49 - .L_48)


	//   ....[0]....
.L_48:
        /*0f88*/ 	.word	0x000039a0


	//   ....[1]....
        /*0f8c*/ 	.word	0x00003e90


	//   ....[2]....
        /*0f90*/ 	.word	0x00003ef0


	//   ....[3]....
        /*0f94*/ 	.word	0x00004d00


	//   ....[4]....
        /*0f98*/ 	.word	0x00005a10


	//   ....[5]....
        /*0f9c*/ 	.word	0x00005a50


	//   ....[6]....
        /*0fa0*/ 	.word	0x00008510


	//----- nvinfo : EIATTR_MAX_THREADS
	.align		4
.L_49:
        /*0fa4*/ 	.byte	0x04, 0x05
        /*0fa6*/ 	.short	(.L_51 - .L_50)
.L_50:
        /*0fa8*/ 	.word	0x00000100
        /*0fac*/ 	.word	0x00000001
        /*0fb0*/ 	.word	0x00000001


	//----- nvinfo : EIATTR_CRS_STACK_SIZE
	.align		4
.L_51:
        /*0fb4*/ 	.byte	0x04, 0x1e
        /*0fb6*/ 	.short	(.L_53 - .L_52)
.L_52:
        /*0fb8*/ 	.word	0x00000000


	//----- nvinfo : EIATTR_CBANK_PARAM_SIZE
	.align		4
.L_53:
        /*0fbc*/ 	.byte	0x03, 0x19
        /*0fbe*/ 	.short	0x0800


	//----- nvinfo : EIATTR_PARAM_CBANK
	.align		4
        /*0fc0*/ 	.byte	0x04, 0x0a
        /*0fc2*/ 	.short	(.L_55 - .L_54)
	.align		4
.L_54:
        /*0fc4*/ 	.word	index@(.nv.constant0._ZN7cutlass13device_kernelINS_4gemm6kernel13GemmUniversalIN4cute5tupleIJiiiiEEENS1_10collective13CollectiveMmaINS1_35MainloopSm100TmaUmmaWarpSpecializedILi34ELi2ELi4ENS5_IJNS4_1CILi1EEESB_SB_EEEEENS5_IJNSA_ILi64EEENSA_ILi128EEENSA_ILi32EEEEEENS_12float_e5m2_tENS5_IJlSB_lEEESI_NS5_IJSB_llEEENS4_8TiledMMAINS4_8MMA_AtomIJNS4_10MMA_TraitsINS4_19SM100_MMA_F8F6F4_SSEJSI_SI_fSE_SF_NS4_17integral_constantINS4_4UMMA5MajorELSR_0EEENSP_ISR_LSR_1EEENSP_INSQ_7ScaleInELSU_0EEESV_EEEEEENS4_6LayoutISC_NS5_IJNSA_ILi0EEESZ_SZ_EEEEENS5_IJNS4_10UnderscoreES12_S12_EEEEENS4_13SM90_TMA_LOADENS4_14ComposedLayoutINS4_7SwizzleILi1ELi4ELi3EEENS4_18smem_ptr_flag_bitsILi8EEENSY_INS5_IJNSA_ILi8EEESG_EEENS5_IJSG_SB_EEEEEEEvNS4_8identityES15_NS16_INS17_ILi3ELi4ELi3EEES1A_NSY_INS5_IJSF_S1B_EEENS5_IJSB_SF_EEEEEEEvS1G_EENS_8epilogue10collective18CollectiveEpilogueINS1N_23Sm100TmaWarpSpecializedILi2ELi2ELi32ELb0ELb0EEEJSH_NS5_IJNSY_ISE_SB_EES1S_EEESI_SJ_SI_SJ_NS1N_6fusion15FusionCallbacksIS1R_NS1U_17LinearCombinationISI_fSI_fLNS_15FloatRoundStyleE2EEESH_S1T_JEEENS4_5SM1004TMEM4LOAD26SM100_TMEM_LOAD_16dp32b32xES15_NS16_INS17_ILi2ELi4ELi3EEES1A_NSY_INS5_IJS1B_SE_EEENS5_IJSE_SB_EEEEEEENS4_39AutoVectorizingCopyWithAssumedAlignmentILi128EEENS4_14SM90_TMA_STOREES28_S2A_S2A_EEEvvEEEEvNT_6ParamsE)
        /*0fc8*/ 	.short	0x0380
        /*0fca*/ 	.short	0x0800


	//----- nvinfo : EIATTR_SW_WAR
	.align		4
.L_55:
        /*0fcc*/ 	.byte	0x04, 0x36
        /*0fce*/ 	.short	(.L_57 - .L_56)
.L_56:
        /*0fd0*/ 	.word	0x00000008
.L_57:


//--------------------- .nv.callgraph             --------------------------
	.section	.nv.callgraph,"",@"SHT_CUDA_CALLGRAPH"
	.align	4
	.sectionentsize	8
	.align		4
        /*0000*/ 	.word	0x00000000
	.align		4
        /*0004*/ 	.word	0xffffffff
	.align		4
        /*0008*/ 	.word	index@(_ZN7cutlass13device_kernelINS_4gemm6kernel13GemmUniversalIN4cute5tupleIJiiiiEEENS1_10collective13CollectiveMmaINS1_35MainloopSm100TmaUmmaWarpSpecializedILi34ELi2ELi4ENS5_IJNS4_1CILi1EEESB_SB_EEEEENS5_IJNSA_ILi64EEENSA_ILi128EEENSA_ILi32EEEEEENS_12float_e5m2_tENS5_IJlSB_lEEESI_NS5_IJSB_llEEENS4_8TiledMMAINS4_8MMA_AtomIJNS4_10MMA_TraitsINS4_19SM100_MMA_F8F6F4_SSEJSI_SI_fSE_SF_NS4_17integral_constantINS4_4UMMA5MajorELSR_0EEENSP_ISR_LSR_1EEENSP_INSQ_7ScaleInELSU_0EEESV_EEEEEENS4_6LayoutISC_NS5_IJNSA_ILi0EEESZ_SZ_EEEEENS5_IJNS4_10UnderscoreES12_S12_EEEEENS4_13SM90_TMA_LOADENS4_14ComposedLayoutINS4_7SwizzleILi1ELi4ELi3EEENS4_18smem_ptr_flag_bitsILi8EEENSY_INS5_IJNSA_ILi8EEESG_EEENS5_IJSG_SB_EEEEEEEvNS4_8identityES15_NS16_INS17_ILi3ELi4ELi3EEES1A_NSY_INS5_IJSF_S1B_EEENS5_IJSB_SF_EEEEEEEvS1G_EENS_8epilogue10collective18CollectiveEpilogueINS1N_23Sm100TmaWarpSpecializedILi2ELi2ELi32ELb0ELb0EEEJSH_NS5_IJNSY_ISE_SB_EES1S_EEESI_SJ_SI_SJ_NS1N_6fusion15FusionCallbacksIS1R_NS1U_17LinearCombinationISI_fSI_fLNS_15FloatRoundStyleE2EEESH_S1T_JEEENS4_5SM1004TMEM4LOAD26SM100_TMEM_LOAD_16dp32b32xES15_NS16_INS17_ILi2ELi4ELi3EEES1A_NSY_INS5_IJS1B_SE_EEENS5_IJSE_SB_EEEEEEENS4_39AutoVectorizingCopyWithAssumedAlignmentILi128EEENS4_14SM90_TMA_STOREES28_S2A_S2A_EEEvvEEEEvNT_6ParamsE)
	.align		4
        /*000c*/ 	.word	index@(__assertfail)
	.align		4
        /*0010*/ 	.word	0x00000000
	.align		4
        /*0014*/ 	.word	0xfffffffe
	.align		4
        /*0018*/ 	.word	0x00000000
	.align		4
        /*001c*/ 	.word	0xfffffffd
	.align		4
        /*0020*/ 	.word	0x00000000
	.align		4
        /*0024*/ 	.word	0xfffffffc


//--------------------- .nv.constant4             --------------------------
	.section	.nv.constant4,"a",@progbits
	.align	8
	.align		8
.nv.constant4:
        /*0000*/ 	.dword	__assertfail
	.align		8
        /*0008*/ 	.dword	__unnamed_1
	.align		8
        /*0010*/ 	.dword	__unnamed_2
	.align		8
        /*0018*/ 	.dword	_ZN40_INTERNAL_8d0d5369_4_k_cu_1702534a_304904cuda3std3__45__cpo5beginE
	.align		8
        /*0020*/ 	.dword	_ZN40_INTERNAL_8d0d5369_4_k_cu_1702534a_304904cuda3std3__45__cpo3endE
	.align		8
        /*0028*/ 	.dword	_ZN40_INTERNAL_8d0d5369_4_k_cu_1702534a_304904cuda3std3__45__cpo6cbeginE
	.align		8
        /*0030*/ 	.dword	_ZN40_INTERNAL_8d0d5369_4_k_cu_1702534a_304904cuda3std3__45__cpo4cendE
	.align		8
        /*0038*/ 	.dword	_ZN40_INTERNAL_8d0d5369_4_k_cu_1702534a_304904cuda3std3__442_GLOBAL__N__8d0d5369_4_k_cu_1702534a_304906ignoreE
	.align		8
        /*0040*/ 	.dword	_ZN40_INTERNAL_8d0d5369_4_k_cu_1702534a_304904cuda3std3__419piecewise_constructE
	.align		8
        /*0048*/ 	.dword	_ZN40_INTERNAL_8d0d5369_4_k_cu_1702534a_304904cuda3std3__48in_placeE
	.align		8
        /*0050*/ 	.dword	_ZN40_INTERNAL_8d0d5369_4_k_cu_1702534a_304904cuda3std6ranges3__45__cpo4swapE
	.align		8
        /*0058*/ 	.dword	_ZN40_INTERNAL_8d0d5369_4_k_cu_1702534a_304904cuda3std6ranges3__45__cpo9iter_moveE
	.align		8
        /*0060*/ 	.dword	_ZN40_INTERNAL_8d0d5369_4_k_cu_1702534a_304904cute7productE
	.align		8
        /*0068*/ 	.dword	_ZN40_INTERNAL_8d0d5369_4_k_cu_1702534a_304904cute1_E
	.align		8
        /*0070*/ 	.dword	$str$25
	.align		8
        /*0078*/ 	.dword	$str$26
	.align		8
        /*0080*/ 	.dword	$str$27
	.align		8
        /*0088*/ 	.dword	$str$28


//--------------------- .text._ZN7cutlass13device_kernelINS_4gemm6kernel13GemmUniversalIN4cute5tupleIJiiiiEEENS1_10collective13CollectiveMmaINS1_35MainloopSm100TmaUmmaWarpSpecializedILi34ELi2ELi4ENS5_IJNS4_1CILi1EEESB_SB_EEEEENS5_IJNSA_ILi64EEENSA_ILi128EEENSA_ILi32EEEEEENS_12float_e5m2_tENS5_IJlSB_lEEESI_NS5_IJSB_llEEENS4_8TiledMMAINS4_8MMA_AtomIJNS4_10MMA_TraitsINS4_19SM100_MMA_F8F6F4_SSEJSI_SI_fSE_SF_NS4_17integral_constantINS4_4UMMA5MajorELSR_0EEENSP_ISR_LSR_1EEENSP_INSQ_7ScaleInELSU_0EEESV_EEEEEENS4_6LayoutISC_NS5_IJNSA_ILi0EEESZ_SZ_EEEEENS5_IJNS4_10UnderscoreES12_S12_EEEEENS4_13SM90_TMA_LOADENS4_14ComposedLayoutINS4_7SwizzleILi1ELi4ELi3EEENS4_18smem_ptr_flag_bitsILi8EEENSY_INS5_IJNSA_ILi8EEESG_EEENS5_IJSG_SB_EEEEEEEvNS4_8identityES15_NS16_INS17_ILi3ELi4ELi3EEES1A_NSY_INS5_IJSF_S1B_EEENS5_IJSB_SF_EEEEEEEvS1G_EENS_8epilogue10collective18CollectiveEpilogueINS1N_23Sm100TmaWarpSpecializedILi2ELi2ELi32ELb0ELb0EEEJSH_NS5_IJNSY_ISE_SB_EES1S_EEESI_SJ_SI_SJ_NS1N_6fusion15FusionCallbacksIS1R_NS1U_17LinearCombinationISI_fSI_fLNS_15FloatRoundStyleE2EEESH_S1T_JEEENS4_5SM1004TMEM4LOAD26SM100_TMEM_LOAD_16dp32b32xES15_NS16_INS17_ILi2ELi4ELi3EEES1A_NSY_INS5_IJS1B_SE_EEENS5_IJSE_SB_EEEEEEENS4_39AutoVectorizingCopyWithAssumedAlignmentILi128EEENS4_14SM90_TMA_STOREES28_S2A_S2A_EEEvvEEEEvNT_6ParamsE --------------------------
	.section	.text._ZN7cutlass13device_kernelINS_4gemm6kernel13GemmUniversalIN4cute5tupleIJiiiiEEENS1_10collective13CollectiveMmaINS1_35MainloopSm100TmaUmmaWarpSpecializedILi34ELi2ELi4ENS5_IJNS4_1CILi1EEESB_SB_EEEEENS5_IJNSA_ILi64EEENSA_ILi128EEENSA_ILi32EEEEEENS_12float_e5m2_tENS5_IJlSB_lEEESI_NS5_IJSB_llEEENS4_8TiledMMAINS4_8MMA_AtomIJNS4_10MMA_TraitsINS4_19SM100_MMA_F8F6F4_SSEJSI_SI_fSE_SF_NS4_17integral_constantINS4_4UMMA5MajorELSR_0EEENSP_ISR_LSR_1EEENSP_INSQ_7ScaleInELSU_0EEESV_EEEEEENS4_6LayoutISC_NS5_IJNSA_ILi0EEESZ_SZ_EEEEENS5_IJNS4_10UnderscoreES12_S12_EEEEENS4_13SM90_TMA_LOADENS4_14ComposedLayoutINS4_7SwizzleILi1ELi4ELi3EEENS4_18smem_ptr_flag_bitsILi8EEENSY_INS5_IJNSA_ILi8EEESG_EEENS5_IJSG_SB_EEEEEEEvNS4_8identityES15_NS16_INS17_ILi3ELi4ELi3EEES1A_NSY_INS5_IJSF_S1B_EEENS5_IJSB_SF_EEEEEEEvS1G_EENS_8epilogue10collective18CollectiveEpilogueINS1N_23Sm100TmaWarpSpecializedILi2ELi2ELi32ELb0ELb0EEEJSH_NS5_IJNSY_ISE_SB_EES1S_EEESI_SJ_SI_SJ_NS1N_6fusion15FusionCallbacksIS1R_NS1U_17LinearCombinationISI_fSI_fLNS_15FloatRoundStyleE2EEESH_S1T_JEEENS4_5SM1004TMEM4LOAD26SM100_TMEM_LOAD_16dp32b32xES15_NS16_INS17_ILi2ELi4ELi3EEES1A_NSY_INS5_IJS1B_SE_EEENS5_IJSE_SB_EEEEEEENS4_39AutoVectorizingCopyWithAssumedAlignmentILi128EEENS4_14SM90_TMA_STOREES28_S2A_S2A_EEEvvEEEEvNT_6ParamsE,"ax",@progbits
	.align	128
.text._ZN7cutlass13device_kernelINS_4gemm6kernel13GemmUniversalIN4cute5tupleIJiiiiEEENS1_10collective13CollectiveMmaINS1_35MainloopSm100TmaUmmaWarpSpecializedILi34ELi2ELi4ENS5_IJNS4_1CILi1EEESB_SB_EEEEENS5_IJNSA_ILi64EEENSA_ILi128EEENSA_ILi32EEEEEENS_12float_e5m2_tENS5_IJlSB_lEEESI_NS5_IJSB_llEEENS4_8TiledMMAINS4_8MMA_AtomIJNS4_10MMA_TraitsINS4_19SM100_MMA_F8F6F4_SSEJSI_SI_fSE_SF_NS4_17integral_constantINS4_4UMMA5MajorELSR_0EEENSP_ISR_LSR_1EEENSP_INSQ_7ScaleInELSU_0EEESV_EEEEEENS4_6LayoutISC_NS5_IJNSA_ILi0EEESZ_SZ_EEEEENS5_IJNS4_10UnderscoreES12_S12_EEEEENS4_13SM90_TMA_LOADENS4_14ComposedLayoutINS4_7SwizzleILi1ELi4ELi3EEENS4_18smem_ptr_flag_bitsILi8EEENSY_INS5_IJNSA_ILi8EEESG_EEENS5_IJSG_SB_EEEEEEEvNS4_8identityES15_NS16_INS17_ILi3ELi4ELi3EEES1A_NSY_INS5_IJSF_S1B_EEENS5_IJSB_SF_EEEEEEEvS1G_EENS_8epilogue10collective18CollectiveEpilogueINS1N_23Sm100TmaWarpSpecializedILi2ELi2ELi32ELb0ELb0EEEJSH_NS5_IJNSY_ISE_SB_EES1S_EEESI_SJ_SI_SJ_NS1N_6fusion15FusionCallbacksIS1R_NS1U_17LinearCombinationISI_fSI_fLNS_15FloatRoundStyleE2EEESH_S1T_JEEENS4_5SM1004TMEM4LOAD26SM100_TMEM_LOAD_16dp32b32xES15_NS16_INS17_ILi2ELi4ELi3EEES1A_NSY_INS5_IJS1B_SE_EEENS5_IJSE_SB_EEEEEEENS4_39AutoVectorizingCopyWithAssumedAlignmentILi128EEENS4_14SM90_TMA_STOREES28_S2A_S2A_EEEvvEEEEvNT_6ParamsE:
        .type           _ZN7cutlass13device_kernelINS_4gemm6kernel13GemmUniversalIN4cute5tupleIJiiiiEEENS1_10collective13CollectiveMmaINS1_35MainloopSm100TmaUmmaWarpSpecializedILi34ELi2ELi4ENS5_IJNS4_1CILi1EEESB_SB_EEEEENS5_IJNSA_ILi64EEENSA_ILi128EEENSA_ILi32EEEEEENS_12float_e5m2_tENS5_IJlSB_lEEESI_NS5_IJSB_llEEENS4_8TiledMMAINS4_8MMA_AtomIJNS4_10MMA_TraitsINS4_19SM100_MMA_F8F6F4_SSEJSI_SI_fSE_SF_NS4_17integral_constantINS4_4UMMA5MajorELSR_0EEENSP_ISR_LSR_1EEENSP_INSQ_7ScaleInELSU_0EEESV_EEEEEENS4_6LayoutISC_NS5_IJNSA_ILi0EEESZ_SZ_EEEEENS5_IJNS4_10UnderscoreES12_S12_EEEEENS4_13SM90_TMA_LOADENS4_14ComposedLayoutINS4_7SwizzleILi1ELi4ELi3EEENS4_18smem_ptr_flag_bitsILi8EEENSY_INS5_IJNSA_ILi8EEESG_EEENS5_IJSG_SB_EEEEEEEvNS4_8identityES15_NS16_INS17_ILi3ELi4ELi3EEES1A_NSY_INS5_IJSF_S1B_EEENS5_IJSB_SF_EEEEEEEvS1G_EENS_8epilogue10collective18CollectiveEpilogueINS1N_23Sm100TmaWarpSpecializedILi2ELi2ELi32ELb0ELb0EEEJSH_NS5_IJNSY_ISE_SB_EES1S_EEESI_SJ_SI_SJ_NS1N_6fusion15FusionCallbacksIS1R_NS1U_17LinearCombinationISI_fSI_fLNS_15FloatRoundStyleE2EEESH_S1T_JEEENS4_5SM1004TMEM4LOAD26SM100_TMEM_LOAD_16dp32b32xES15_NS16_INS17_ILi2ELi4ELi3EEES1A_NSY_INS5_IJS1B_SE_EEENS5_IJSE_SB_EEEEEEENS4_39AutoVectorizingCopyWithAssumedAlignmentILi128EEENS4_14SM90_TMA_STOREES28_S2A_S2A_EEEvvEEEEvNT_6ParamsE,@function
        .size           _ZN7cutlass13device_kernelINS_4gemm6kernel13GemmUniversalIN4cute5tupleIJiiiiEEENS1_10collective13CollectiveMmaINS1_35MainloopSm100TmaUmmaWarpSpecializedILi34ELi2ELi4ENS5_IJNS4_1CILi1EEESB_SB_EEEEENS5_IJNSA_ILi64EEENSA_ILi128EEENSA_ILi32EEEEEENS_12float_e5m2_tENS5_IJlSB_lEEESI_NS5_IJSB_llEEENS4_8TiledMMAINS4_8MMA_AtomIJNS4_10MMA_TraitsINS4_19SM100_MMA_F8F6F4_SSEJSI_SI_fSE_SF_NS4_17integral_constantINS4_4UMMA5MajorELSR_0EEENSP_ISR_LSR_1EEENSP_INSQ_7ScaleInELSU_0EEESV_EEEEEENS4_6LayoutISC_NS5_IJNSA_ILi0EEESZ_SZ_EEEEENS5_IJNS4_10UnderscoreES12_S12_EEEEENS4_13SM90_TMA_LOADENS4_14ComposedLayoutINS4_7SwizzleILi1ELi4ELi3EEENS4_18smem_ptr_flag_bitsILi8EEENSY_INS5_IJNSA_ILi8EEESG_EEENS5_IJSG_SB_EEEEEEEvNS4_8identityES15_NS16_INS17_ILi3ELi4ELi3EEES1A_NSY_INS5_IJSF_S1B_EEENS5_IJSB_SF_EEEEEEEvS1G_EENS_8epilogue10collective18CollectiveEpilogueINS1N_23Sm100TmaWarpSpecializedILi2ELi2ELi32ELb0ELb0EEEJSH_NS5_IJNSY_ISE_SB_EES1S_EEESI_SJ_SI_SJ_NS1N_6fusion15FusionCallbacksIS1R_NS1U_17LinearCombinationISI_fSI_fLNS_15FloatRoundStyleE2EEESH_S1T_JEEENS4_5SM1004TMEM4LOAD26SM100_TMEM_LOAD_16dp32b32xES15_NS16_INS17_ILi2ELi4ELi3EEES1A_NSY_INS5_IJS1B_SE_EEENS5_IJSE_SB_EEEEEEENS4_39AutoVectorizingCopyWithAssumedAlignmentILi128EEENS4_14SM90_TMA_STOREES28_S2A_S2A_EEEvvEEEEvNT_6ParamsE,(.L_x_233 - _ZN7cutlass13device_kernelINS_4gemm6kernel13GemmUniversalIN4cute5tupleIJiiiiEEENS1_10collective13CollectiveMmaINS1_35MainloopSm100TmaUmmaWarpSpecializedILi34ELi2ELi4ENS5_IJNS4_1CILi1EEESB_SB_EEEEENS5_IJNSA_ILi64EEENSA_ILi128EEENSA_ILi32EEEEEENS_12float_e5m2_tENS5_IJlSB_lEEESI_NS5_IJSB_llEEENS4_8TiledMMAINS4_8MMA_AtomIJNS4_10MMA_TraitsINS4_19SM100_MMA_F8F6F4_SSEJSI_SI_fSE_SF_NS4_17integral_constantINS4_4UMMA5MajorELSR_0EEENSP_ISR_LSR_1EEENSP_INSQ_7ScaleInELSU_0EEESV_EEEEEENS4_6LayoutISC_NS5_IJNSA_ILi0EEESZ_SZ_EEEEENS5_IJNS4_10UnderscoreES12_S12_EEEEENS4_13SM90_TMA_LOADENS4_14ComposedLayoutINS4_7SwizzleILi1ELi4ELi3EEENS4_18smem_ptr_flag_bitsILi8EEENSY_INS5_IJNSA_ILi8EEESG_EEENS5_IJSG_SB_EEEEEEEvNS4_8identityES15_NS16_INS17_ILi3ELi4ELi3EEES1A_NSY_INS5_IJSF_S1B_EEENS5_IJSB_SF_EEEEEEEvS1G_EENS_8epilogue10collective18CollectiveEpilogueINS1N_23Sm100TmaWarpSpecializedILi2ELi2ELi32ELb0ELb0EEEJSH_NS5_IJNSY_ISE_SB_EES1S_EEESI_SJ_SI_SJ_NS1N_6fusion15FusionCallbacksIS1R_NS1U_17LinearCombinationISI_fSI_fLNS_15FloatRoundStyleE2EEESH_S1T_JEEENS4_5SM1004TMEM4LOAD26SM100_TMEM_LOAD_16dp32b32xES15_NS16_INS17_ILi2ELi4ELi3EEES1A_NSY_INS5_IJS1B_SE_EEENS5_IJSE_SB_EEEEEEENS4_39AutoVectorizingCopyWithAssumedAlignmentILi128EEENS4_14SM90_TMA_STOREES28_S2A_S2A_EEEvvEEEEvNT_6ParamsE)
        .other          _ZN7cutlass13device_kernelINS_4gemm6kernel13GemmUniversalIN4cute5tupleIJiiiiEEENS1_10collective13CollectiveMmaINS1_35MainloopSm100TmaUmmaWarpSpecializedILi34ELi2ELi4ENS5_IJNS4_1CILi1EEESB_SB_EEEEENS5_IJNSA_ILi64EEENSA_ILi128EEENSA_ILi32EEEEEENS_12float_e5m2_tENS5_IJlSB_lEEESI_NS5_IJSB_llEEENS4_8TiledMMAINS4_8MMA_AtomIJNS4_10MMA_TraitsINS4_19SM100_MMA_F8F6F4_SSEJSI_SI_fSE_SF_NS4_17integral_constantINS4_4UMMA5MajorELSR_0EEENSP_ISR_LSR_1EEENSP_INSQ_7ScaleInELSU_0EEESV_EEEEEENS4_6LayoutISC_NS5_IJNSA_ILi0EEESZ_SZ_EEEEENS5_IJNS4_10UnderscoreES12_S12_EEEEENS4_13SM90_TMA_LOADENS4_14ComposedLayoutINS4_7SwizzleILi1ELi4ELi3EEENS4_18smem_ptr_flag_bitsILi8EEENSY_INS5_IJNSA_ILi8EEESG_EEENS5_IJSG_SB_EEEEEEEvNS4_8identityES15_NS16_INS17_ILi3ELi4ELi3EEES1A_NSY_INS5_IJSF_S1B_EEENS5_IJSB_SF_EEEEEEEvS1G_EENS_8epilogue10collective18CollectiveEpilogueINS1N_23Sm100TmaWarpSpecializedILi2ELi2ELi32ELb0ELb0EEEJSH_NS5_IJNSY_ISE_SB_EES1S_EEESI_SJ_SI_SJ_NS1N_6fusion15FusionCallbacksIS1R_NS1U_17LinearCombinationISI_fSI_fLNS_15FloatRoundStyleE2EEESH_S1T_JEEENS4_5SM1004TMEM4LOAD26SM100_TMEM_LOAD_16dp32b32xES15_NS16_INS17_ILi2ELi4ELi3EEES1A_NSY_INS5_IJS1B_SE_EEENS5_IJSE_SB_EEEEEEENS4_39AutoVectorizingCopyWithAssumedAlignmentILi128EEENS4_14SM90_TMA_STOREES28_S2A_S2A_EEEvvEEEEvNT_6ParamsE,@"STO_CUDA_ENTRY STV_DEFAULT"
_ZN7cutlass13device_kernelINS_4gemm6kernel13GemmUniversalIN4cute5tupleIJiiiiEEENS1_10collective13CollectiveMmaINS1_35MainloopSm100TmaUmmaWarpSpecializedILi34ELi2ELi4ENS5_IJNS4_1CILi1EEESB_SB_EEEEENS5_IJNSA_ILi64EEENSA_ILi128EEENSA_ILi32EEEEEENS_12float_e5m2_tENS5_IJlSB_lEEESI_NS5_IJSB_llEEENS4_8TiledMMAINS4_8MMA_AtomIJNS4_10MMA_TraitsINS4_19SM100_MMA_F8F6F4_SSEJSI_SI_fSE_SF_NS4_17integral_constantINS4_4UMMA5MajorELSR_0EEENSP_ISR_LSR_1EEENSP_INSQ_7ScaleInELSU_0EEESV_EEEEEENS4_6LayoutISC_NS5_IJNSA_ILi0EEESZ_SZ_EEEEENS5_IJNS4_10UnderscoreES12_S12_EEEEENS4_13SM90_TMA_LOADENS4_14ComposedLayoutINS4_7SwizzleILi1ELi4ELi3EEENS4_18smem_ptr_flag_bitsILi8EEENSY_INS5_IJNSA_ILi8EEESG_EEENS5_IJSG_SB_EEEEEEEvNS4_8identityES15_NS16_INS17_ILi3ELi4ELi3EEES1A_NSY_INS5_IJSF_S1B_EEENS5_IJSB_SF_EEEEEEEvS1G_EENS_8epilogue10collective18CollectiveEpilogueINS1N_23Sm100TmaWarpSpecializedILi2ELi2ELi32ELb0ELb0EEEJSH_NS5_IJNSY_ISE_SB_EES1S_EEESI_SJ_SI_SJ_NS1N_6fusion15FusionCallbacksIS1R_NS1U_17LinearCombinationISI_fSI_fLNS_15FloatRoundStyleE2EEESH_S1T_JEEENS4_5SM1004TMEM4LOAD26SM100_TMEM_LOAD_16dp32b32xES15_NS16_INS17_ILi2ELi4ELi3EEES1A_NSY_INS5_IJS1B_SE_EEENS5_IJSE_SB_EEEEEEENS4_39AutoVectorizingCopyWithAssumedAlignmentILi128EEENS4_14SM90_TMA_STOREES28_S2A_S2A_EEEvvEEEEvNT_6ParamsE:
[----:B------:R-:W1:Y:S01]  /*0000*/  LDC R1, c[0x0][0x37c] ;  /* 0x0000df00ff017b82 */ /* 0x000e620000000800 */
[----:B------:R-:W2:Y:S01]  /*0010*/  S2R R108, SR_TID.X ;  /* 0x00000000006c7919 */ /* 0x000ea20000002100 */
[----:B------:R-:W3:Y:S01]  /*0020*/  LDCU.64 UR4, c[0x0][0x890] ;  /* 0x00011200ff0477ac */ /* 0x000ee20008000a00 */
[----:B------:R-:W-:Y:S02]  /*0030*/  PRMT R95, RZ, 0x7610, R95 ;  /* 0x00007610ff5f7816 */ /* 0x000fe4000000005f */
[----:B------:R-:W-:Y:S01]  /*0040*/  ELECT P5, URZ, PT ;  /* 0x0000000000ff782f */ /* 0x000fe200038a0000 */
[----:B------:R-:W4:Y:S01]  /*0050*/  LDCU.64 UR46, c[0x0][0x358] ;  /* 0x00006b00ff2e77ac */ /* 0x000f220008000a00 */
[----:B---3--:R-:W-:-:S04]  /*0060*/  UISETP.NE.U32.AND UP0, UPT, UR4, URZ, UPT ;  /* 0x000000ff0400728c */ /* 0x008fc8000bf05070 */
[----:B------:R-:W-:Y:S01]  /*0070*/  UISETP.NE.AND.EX UP0, UPT, UR5, URZ, UPT, UP0 ;  /* 0x000000ff0500728c */ /* 0x000fe2000bf05300 */
[----:B--2---:R-:W-:-:S05]  /*0080*/  SHF.R.U32.HI R101, RZ, 0x5, R108 ;  /* 0x00000005ff657819 */ /* 0x004fca000001166c */
[----:B------:R-:W2:Y:S02]  /*0090*/  SHFL.IDX PT, R0, R101, RZ, 0x1f ;  /* 0x00001fff65007589 */ /* 0x000ea400000e0000 */
[----:B--2---:R-:W-:Y:S01]  /*00a0*/  R2UR UR8, R0 ;  /* 0x00000000000872ca */ /* 0x004fe200000e0000 */
[----:B-1--4-:R-:W-:-:S14]  /*00b0*/  BRA.U UP0, `(.L_x_0) ;  /* 0x00000001002c7547 */ /* 0x012fdc000b800000 */
[----:B------:R-:W1:Y:S02]  /*00c0*/  LDCU.64 UR6, c[0x0][0x888] ;  /* 0x00011100ff0677ac */ /* 0x000e640008000a00 */
[----:B-1----:R-:W-:-:S04]  /*00d0*/  UISETP.NE.U32.AND UP0, UPT, UR6, URZ, UPT ;  /* 0x000000ff0600728c */ /* 0x002fc8000bf05070 */
[----:B------:R-:W-:-:S09]  /*00e0*/  UISETP.NE.AND.EX UP0, UPT, UR7, URZ, UPT, UP0 ;  /* 0x000000ff0700728c */ /* 0x000fd2000bf05300 */
[----:B------:R-:W-:Y:S05]  /*00f0*/  BRA.U !UP0, `(.L_x_1) ;  /* 0x0000000108107547 */ /* 0x000fea000b800000 */
[----:B------:R-:W1:Y:S02]  /*0100*/  LDC.64 R2, c[0x0][0x888] ;  /* 0x00022200ff027b82 */ /* 0x000e640000000a00 */
[----:B-1----:R1:W5:Y:S01]  /*0110*/  LDG.E R49, desc[UR46][R2.64] ;  /* 0x0000002e02317981 */ /* 0x002362000c1e1900 */
[----:B------:R-:W-:Y:S01]  /*0120*/  HFMA2 R95, -RZ, RZ, 0, 5.9604644775390625e-08 ;  /* 0x00000001ff5f7431 */ /* 0x000fe200000001ff */
[----:B------:R-:W-:Y:S05]  /*0130*/  BRA `(.L_x_0) ;  /* 0x00000000000c7947 */ /* 0x000fea0003800000 */
.L_x_1:
[----:B------:R-:W1:Y:S01]  /*0140*/  LDCU UR6, c[0x0][0x880] ;  /* 0x00011000ff0677ac */ /* 0x000e620008000800 */
[----:B------:R-:W-:Y:S01]  /*0150*/  HFMA2 R95, -RZ, RZ, 0, 5.9604644775390625e-08 ;  /* 0x00000001ff5f7431 */ /* 0x000fe200000001ff */
[----:B-1----:R-:W-:-:S07]  /*0160*/  MOV R49, UR6 ;  /* 0x0000000600317c02 */ /* 0x002fce0008000f00 */
.L_x_0:
[----:B------:R-:W2:Y:S02]  /*0170*/  LDCU.64 UR6, c[0x0][0x8b0] ;  /* 0x00011600ff0677ac */ /* 0x000ea40008000a00 */
[----:B--2---:R-:W-:-:S04]  /*0180*/  UISETP.NE.U32.AND UP0, UPT, UR6, URZ, UPT ;  /* 0x000000ff0600728c */ /* 0x004fc8000bf05070 */
[----:B------:R-:W-:-:S09]  /*0190*/  UISETP.NE.AND.EX UP0, UPT, UR7, URZ, UPT, UP0 ;  /* 0x000000ff0700728c */ /* 0x000fd2000bf05300 */
[----:B------:R-:W-:Y:S05]  /*01a0*/  BRA.U UP0, `(.L_x_2) ;  /* 0x0000000100247547 */ /* 0x000fea000b800000 */
[----:B------:R-:W2:Y:S02]  /*01b0*/  LDCU.64 UR6, c[0x0][0x8a8] ;  /* 0x00011500ff0677ac */ /* 0x000ea40008000a00 */
[----:B--2---:R-:W-:-:S04]  /*01c0*/  UISETP.NE.U32.AND UP0, UPT, UR6, URZ, UPT ;  /* 0x000000ff0600728c */ /* 0x004fc8000bf05070 */
[----:B------:R-:W-:-:S09]  /*01d0*/  UISETP.NE.AND.EX UP0, UPT, UR7, URZ, UPT, UP0 ;  /* 0x000000ff0700728c */ /* 0x000fd2000bf05300 */
[----:B------:R-:W-:Y:S05]  /*01e0*/  BRA.U !UP0, `(.L_x_3) ;  /* 0x00000001080c7547 */ /* 0x000fea000b800000 */
[----:B-1----:R-:W1:Y:S02]  /*01f0*/  LDC.64 R2, c[0x0][0x8a8] ;  /* 0x00022a00ff027b82 */ /* 0x002e640000000a00 */
[----:B-1----:R2:W5:Y:S01]  /*0200*/  LDG.E R47, desc[UR46][R2.64] ;  /* 0x0000002e022f7981 */ /* 0x002562000c1e1900 */
[----:B------:R-:W-:Y:S05]  /*0210*/  BRA `(.L_x_2) ;  /* 0x0000000000087947 */ /* 0x000fea0003800000 */
.L_x_3:
[----:B------:R-:W2:Y:S02]  /*0220*/  LDCU UR6, c[0x0][0x8a0] ;  /* 0x00011400ff0677ac */ /* 0x000ea40008000800 */
[----:B--2---:R-:W-:Y:S02]  /*0230*/  MOV R47, UR6 ;  /* 0x00000006002f7c02 */ /* 0x004fe40008000f00 */
.L_x_2:
[----:B------:R-:W-:Y:S01]  /*0240*/  IMAD.U32 R0, RZ, RZ, UR8 ;  /* 0x00000008ff007e24 */ /* 0x000fe2000f8e00ff */
[----:B------:R-:W-:Y:S04]  /*0250*/  BSSY.RECONVERGENT B0, `(.L_x_4) ;  /* 0x000000c000007945 */ /* 0x000fe80003800200 */
[C---:B------:R-:W-:Y:S02]  /*0260*/  ISETP.NE.OR P1, PT, R0.reuse, 0x1, !P5 ;  /* 0x000000010000780c */ /* 0x040fe40006f25670 */
[----:B------:R-:W-:-:S11]  /*0270*/  ISETP.NE.OR P0, PT, R0, 0x3, !P5 ;  /* 0x000000030000780c */ /* 0x000fd60006f05670 */
[----:B------:R-:W-:Y:S05]  /*0280*/  @P1 BRA `(.L_x_5) ;  /* 0x0000000000201947 */ /* 0x000fea0003800000 */
[----:B------:R-:W3:Y:S02]  /*0290*/  LDCU.64 UR6, c[0x0][0x348] ;  /* 0x00006900ff0677ac */ /* 0x000ee40008000a00 */
[----:B---3--:R-:W-:Y:S02]  /*02a0*/  UIADD3 UR10, UP1, UPT, UR6, 0x80, URZ ;  /* 0x00000080060a7890 */ /* 0x008fe4000ff3e0ff */
[----:B------:R-:W-:Y:S02]  /*02b0*/  UIADD3 UR6, UP0, UPT, UR6, 0x180, URZ ;  /* 0x0000018006067890 */ /* 0x000fe4000ff1e0ff */
[----:B------:R-:W-:Y:S02]  /*02c0*/  UIADD3.X UR11, UPT, UPT, URZ, UR7, URZ, UP1, !UPT ;  /* 0x00000007ff0b7290 */ /* 0x000fe40008ffe4ff */
[----:B------:R-:W-:-:S07]  /*02d0*/  UIADD3.X UR7, UPT, UPT, URZ, UR7, URZ, UP0, !UPT ;  /* 0x00000007ff077290 */ /* 0x000fce00087fe4ff */
[----:B------:R3:W-:Y:S02]  /*02e0*/  UTMACCTL.PF [UR10] ;  /* 0x000000000a0079b9 */ /* 0x0007e40008040000 */
[----:B------:R3:W-:Y:S02]  /*02f0*/  UTMACCTL.PF [UR6] ;  /* 0x00000000060079b9 */ /* 0x0007e40008040000 */
[----:B---3--:R-:W-:Y:S01]  /*0300*/  NOP ;  /* 0x0000000000007918 */ /* 0x008fe20000000000 */
.L_x_5:
[----:B------:R-:W-:Y:S05]  /*0310*/  BSYNC.RECONVERGENT B0 ;  /* 0x0000000000007941 */ /* 0x000fea0003800200 */
.L_x_4:
[----:B------:R-:W-:Y:S04]  /*0320*/  BSSY.RECONVERGENT B0, `(.L_x_6) ;  /* 0x000000a000007945 */ /* 0x000fe80003800200 */
        /* <DEDUP_REMOVED lines=9> */
.L_x_7:
[----:B------:R-:W-:Y:S05]  /*03c0*/  BSYNC.RECONVERGENT B0 ;  /* 0x0000000000007941 */ /* 0x000fea0003800200 */
.L_x_6:
[----:B------:R-:W3:Y:S01]  /*03d0*/  LDCU.64 UR6, c[0x0][0x888] ;  /* 0x00011100ff0677ac */ /* 0x000ee20008000a00 */
[----:B------:R-:W-:Y:S02]  /*03e0*/  UISETP.EQ.U32.AND UP1, UPT, UR4, URZ, UPT ;  /* 0x000000ff0400728c */ /* 0x000fe4000bf22070 */
[----:B------:R-:W-:Y:S02]  /*03f0*/  UPLOP3.LUT UP2, UPT, UPT, UPT, UPT, 0x80, 0x8 ;  /* 0x000000000008789c */ /* 0x000fe40003f4f070 */
[----:B---3--:R-:W-:-:S04]  /*0400*/  UISETP.NE.U32.AND UP0, UPT, UR6, URZ, UPT ;  /* 0x000000ff0600728c */ /* 0x008fc8000bf05070 */
[----:B------:R-:W-:-:S04]  /*0410*/  UISETP.NE.AND.EX UP0, UPT, UR7, URZ, UPT, UP0 ;  /* 0x000000ff0700728c */ /* 0x000fc8000bf05300 */
[----:B------:R-:W-:-:S04]  /*0420*/  UISETP.EQ.OR.EX UP3, UPT, UR5, URZ, !UP0, UP1 ;  /* 0x000000ff0500728c */ /* 0x000fc8000c762710 */
[----:B------:R-:W-:-:S05]  /*0430*/  UP2UR UR50, UPR, URZ, 0x8 ;  /* 0x00000008ff327883 */ /* 0x000fca0008000000 */
[----:B------:R-:W-:Y:S07]  /*0440*/  BRA.U !UP3, `(.L_x_8) ;  /* 0x000000010b207547 */ /* 0x000fee000b800000 */
[----:B------:R-:W-:Y:S01]  /*0450*/  UISETP.NE.U32.AND UP2, UPT, UR4, URZ, UPT ;  /* 0x000000ff0400728c */ /* 0x000fe2000bf45070 */
[----:B-----5:R-:W-:Y:S01]  /*0460*/  FSETP.NEU.AND P0, PT, R49, RZ, PT ;  /* 0x000000ff3100720b */ /* 0x020fe20003f0d000 */
[----:B------:R-:W-:Y:S02]  /*0470*/  USEL UR4, URZ, 0xffffffff, UP0 ;  /* 0xffffffffff047887 */ /* 0x000fe40008000000 */
[----:B------:R-:W-:-:S10]  /*0480*/  UISETP.NE.AND.EX UP2, UPT, UR5, URZ, UPT, UP2 ;  /* 0x000000ff0500728c */ /* 0x000fd4000bf45320 */
[----:B------:R-:W-:Y:S01]  /*0490*/  VOTEU.ANY UP1, P0 ;  /* 0x0000000000ff7886 */ /* 0x000fe20000020100 */
[----:B------:R-:W-:-:S04]  /*04a0*/  @!UP2 USEL UR4, URZ, 0xffffffff, UP1 ;  /* 0xffffffffff04a887 */ /* 0x000fc80008800000 */
[----:B------:R-:W-:-:S04]  /*04b0*/  ULOP3.LUT UR4, UR4, 0x1, URZ, 0xc0, !UPT ;  /* 0x0000000104047892 */ /* 0x000fc8000f8ec0ff */
[----:B------:R-:W-:-:S11]  /*04c0*/  UISETP.NE.U32.AND UP2, UPT, UR4, 0x1, UPT ;  /* 0x000000010400788c */ /* 0x000fd6000bf45070 */
.L_x_8:
[----:B-12---:R-:W1:Y:S01]  /*04d0*/  SHFL.IDX PT, R2, R101, RZ, 0x1f ;  /* 0x00001fff65027589 */ /* 0x006e6200000e0000 */
[----:B------:R-:W-:-:S04]  /*04e0*/  UISETP.NE.AND UP1, UPT, UR8, 0x2, UPT ;  /* 0x000000020800788c */ /* 0x000fc8000bf25270 */
[----:B------:R-:W-:Y:S01]  /*04f0*/  USEL UR6, URZ, 0x1, UP1 ;  /* 0x00000001ff067887 */ /* 0x000fe20008800000 */
[----:B-1----:R-:W-:-:S13]  /*0500*/  ISETP.NE.AND P0, PT, R2, RZ, PT ;  /* 0x000000ff0200720c */ /* 0x002fda0003f05270 */
[----:B------:R-:W-:Y:S05]  /*0510*/  @P0 BRA `(.L_x_9) ;  /* 0x0000000400440947 */ /* 0x000fea0003800000 */
[----:B------:R-:W-:Y:S01]  /*0520*/  ELECT P0, URZ, PT ;  /* 0x0000000000ff782f */ /* 0x000fe20003800000 */
[----:B------:R-:W-:-:S12]  /*0530*/  BSSY.RECONVERGENT B0, `(.L_x_9) ;  /* 0x000004f000007945 */ /* 0x000fd80003800200 */
[----:B------:R-:W-:Y:S05]  /*0540*/  @!P0 BRA `(.L_x_10) ;  /* 0x0000000400348947 */ /* 0x000fea0003800000 */
[----:B------:R-:W1:Y:S01]  /*0550*/  S2UR UR5, SR_CgaCtaId ;  /* 0x00000000000579c3 */ /* 0x000e620000008800 */
[----:B------:R-:W-:Y:S01]  /*0560*/  UMOV UR7, 0x400 ;  /* 0x0000040000077882 */ /* 0x000fe20000000000 */
[----:B------:R-:W-:Y:S02]  /*0570*/  UMOV UR4, 0x1 ;  /* 0x0000000100047882 */ /* 0x000fe40000000000 */
[----:B------:R-:W-:-:S04]  /*0580*/  UIADD3 UR10, UPT, UPT, -UR4, 0x100000, URZ ;  /* 0x00100000040a7890 */ /* 0x000fc8000fffe1ff */
[----:B------:R-:W-:Y:S02]  /*0590*/  USHF.L.U32 UR11, UR10, 0xb, URZ ;  /* 0x0000000b0a0b7899 */ /* 0x000fe400080006ff */
[----:B------:R-:W-:Y:S02]  /*05a0*/  USHF.L.U32 UR10, UR10, 0x1, URZ ;  /* 0x000000010a0a7899 */ /* 0x000fe400080006ff */
[----:B-1----:R-:W-:Y:S01]  /*05b0*/  ULEA UR5, UR5, UR7, 0x18 ;  /* 0x0000000705057291 */ /* 0x002fe2000f8ec0ff */
[----:B------:R-:W1:Y:S11]  /*05c0*/  FENCE.VIEW.ASYNC.S ;  /* 0x00000000000073c6 */ /* 0x000e760000000000 */
[----:B-1----:R1:W2:Y:S01]  /*05d0*/  SYNCS.EXCH.64 URZ, [UR5], UR10 ;  /* 0x0000000a05ff75b2 */ /* 0x0022a20008000100 */
[----:B------:R1:W3:Y:S01]  /*05e0*/  SYNCS.EXCH.64 URZ, [UR5+0x110], UR10 ;  /* 0x0001100a05ff75b2 */ /* 0x0002e20008000100 */
[----:B------:R1:W4:Y:S01]  /*05f0*/  SYNCS.EXCH.64 URZ, [UR5+0x8], UR10 ;  /* 0x0000080a05ff75b2 */ /* 0x0003220008000100 */
[----:B------:R1:W1:Y:S01]  /*0600*/  SYNCS.EXCH.64 URZ, [UR5+0x118], UR10 ;  /* 0x0001180a05ff75b2 */ /* 0x0002620008000100 */
        /* <DEDUP_REMOVED lines=64> */
[----:B--234-:R-:W-:Y:S01]  /*0a10*/  NOP ;  /* 0x0000000000007918 */ /* 0x01cfe20000000000 */
.L_x_10:
[----:B-1----:R-:W-:Y:S05]  /*0a20*/  BSYNC.RECONVERGENT B0 ;  /* 0x0000000000007941 */ /* 0x002fea0003800200 */
.L_x_9:
[----:B------:R-:W1:Y:S01]  /*0a30*/  SHFL.IDX PT, R2, R101, RZ, 0x1f ;  /* 0x00001fff65027589 */ /* 0x000e6200000e0000 */
[----:B------:R-:W-:Y:S01]  /*0a40*/  NOP ;  /* 0x0000000000007918 */ /* 0x000fe20000000000 */
[----:B-1----:R-:W-:-:S13]  /*0a50*/  ISETP.NE.AND P0, PT, R2, 0x1, PT ;  /* 0x000000010200780c */ /* 0x002fda0003f05270 */
[----:B------:R-:W-:Y:S05]  /*0a60*/  @P0 BRA `(.L_x_11) ;  /* 0x0000000000480947 */ /* 0x000fea0003800000 */
[----:B------:R-:W1:Y:S01]  /*0a70*/  S2UR UR7, SR_CgaCtaId ;  /* 0x00000000000779c3 */ /* 0x000e620000008800 */
[----:B------:R-:W-:Y:S01]  /*0a80*/  UMOV UR9, 0x400 ;  /* 0x0000040000097882 */ /* 0x000fe20000000000 */
[----:B------:R-:W-:Y:S01]  /*0a90*/  UMOV UR5, 0x20 ;  /* 0x0000002000057882 */ /* 0x000fe20000000000 */
[----:B------:R-:W-:Y:S01]  /*0aa0*/  UMOV UR4, 0x80 ;  /* 0x0000008000047882 */ /* 0x000fe20000000000 */
[----:B------:R-:W-:-:S04]  /*0ab0*/  UIADD3 UR10, UPT, UPT, -UR5, 0x100000, URZ ;  /* 0x00100000050a7890 */ /* 0x000fc8000fffe1ff */
[----:B------:R-:W-:Y:S02]  /*0ac0*/  USHF.L.U32 UR11, UR10, 0xb, URZ ;  /* 0x0000000b0a0b7899 */ /* 0x000fe400080006ff */
[----:B------:R-:W-:Y:S02]  /*0ad0*/  USHF.L.U32 UR10, UR10, 0x1, URZ ;  /* 0x000000010a0a7899 */ /* 0x000fe400080006ff */
[----:B------:R-:W-:-:S04]  /*0ae0*/  UIADD3 UR4, UPT, UPT, -UR4, 0x100000, URZ ;  /* 0x0010000004047890 */ /* 0x000fc8000fffe1ff */
[----:B------:R-:W-:Y:S02]  /*0af0*/  USHF.L.U32 UR5, UR4, 0xb, URZ ;  /* 0x0000000b04057899 */ /* 0x000fe400080006ff */
[----:B------:R-:W-:Y:S01]  /*0b00*/  USHF.L.U32 UR4, UR4, 0x1, URZ ;  /* 0x0000000104047899 */ /* 0x000fe200080006ff */
[----:B------:R-:W-:Y:S01]  /*0b10*/  ELECT P0, URZ, PT ;  /* 0x0000000000ff782f */ /* 0x000fe20003800000 */
[----:B-1----:R-:W-:Y:S01]  /*0b20*/  ULEA UR7, UR7, UR9, 0x18 ;  /* 0x0000000907077291 */ /* 0x002fe2000f8ec0ff */
[----:B------:R-:W1:Y:S11]  /*0b30*/  FENCE.VIEW.ASYNC.S ;  /* 0x00000000000073c6 */ /* 0x000e760000000000 */
[----:B-1----:R1:W2:Y:S01]  /*0b40*/  SYNCS.EXCH.64 URZ, [UR7+0x220], UR10 ;  /* 0x0002200a07ff75b2 */ /* 0x0022a20008000100 */
[----:B------:R1:W3:Y:S01]  /*0b50*/  SYNCS.EXCH.64 URZ, [UR7+0x230], UR4 ;  /* 0x0002300407ff75b2 */ /* 0x0002e20008000100 */
[----:B------:R1:W4:Y:S01]  /*0b60*/  SYNCS.EXCH.64 URZ, [UR7+0x228], UR10 ;  /* 0x0002280a07ff75b2 */ /* 0x0003220008000100 */
[----:B------:R1:W1:Y:S01]  /*0b70*/  SYNCS.EXCH.64 URZ, [UR7+0x238], UR4 ;  /* 0x0002380407ff75b2 */ /* 0x0002620008000100 */
[----:B------:R-:W-:Y:S01]  /*0b80*/  NOP ;  /* 0x0000000000007918 */ /* 0x000fe20000000000 */
.L_x_11:
[----:B------:R-:W2:Y:S01]  /*0b90*/  SHFL.IDX PT, R2, R101, RZ, 0x1f ;  /* 0x00001fff65027589 */ /* 0x000ea200000e0000 */
[----:B------:R-:W-:Y:S01]  /*0ba0*/  NOP ;  /* 0x0000000000007918 */ /* 0x000fe20000000000 */
[----:B--2---:R-:W-:-:S13]  /*0bb0*/  ISETP.NE.AND P0, PT, R2, 0x3, PT ;  /* 0x000000030200780c */ /* 0x004fda0003f05270 */
[----:B------:R-:W-:Y:S05]  /*0bc0*/  @P0 BRA `(.L_x_12) ;  /* 0x0000000000300947 */ /* 0x000fea0003800000 */
[----:B-1----:R-:W1:Y:S01]  /*0bd0*/  S2UR UR5, SR_CgaCtaId ;  /* 0x00000000000579c3 */ /* 0x002e620000008800 */
[----:B------:R-:W-:Y:S01]  /*0be0*/  UMOV UR7, 0x400 ;  /* 0x0000040000077882 */ /* 0x000fe20000000000 */
[----:B------:R-:W-:Y:S01]  /*0bf0*/  UMOV UR4, 0x20 ;  /* 0x0000002000047882 */ /* 0x000fe20000000000 */
[----:B------:R-:W-:Y:S01]  /*0c00*/  ELECT P0, URZ, PT ;  /* 0x0000000000ff782f */ /* 0x000fe20003800000 */
[----:B------:R-:W-:-:S04]  /*0c10*/  UIADD3 UR10, UPT, UPT, -UR4, 0x100000, URZ ;  /* 0x00100000040a7890 */ /* 0x000fc8000fffe1ff */
[----:B------:R-:W-:Y:S02]  /*0c20*/  USHF.L.U32 UR11, UR10, 0xb, URZ ;  /* 0x0000000b0a0b7899 */ /* 0x000fe400080006ff */
[----:B------:R-:W-:Y:S02]  /*0c30*/  USHF.L.U32 UR10, UR10, 0x1, URZ ;  /* 0x000000010a0a7899 */ /* 0x000fe400080006ff */
[----:B-1----:R-:W-:Y:S01]  /*0c40*/  ULEA UR5, UR5, UR7, 0x18 ;  /* 0x0000000705057291 */ /* 0x002fe2000f8ec0ff */
[----:B------:R-:W1:Y:S11]  /*0c50*/  FENCE.VIEW.ASYNC.S ;  /* 0x00000000000073c6 */ /* 0x000e760000000000 */
[----:B-1----:R2:W1:Y:S01]  /*0c60*/  SYNCS.EXCH.64 URZ, [UR5+0x240], UR10 ;  /* 0x0002400a05ff75b2 */ /* 0x0024620008000100 */
[----:B------:R2:W1:Y:S02]  /*0c70*/  SYNCS.EXCH.64 URZ, [UR5+0x248], UR10 ;  /* 0x0002480a05ff75b2 */ /* 0x0004640008000100 */
[----:B--2---:R-:W-:Y:S01]  /*0c80*/  NOP ;  /* 0x0000000000007918 */ /* 0x004fe20000000000 */
.L_x_12:
[----:B------:R-:W2:Y:S01]  /*0c90*/  SHFL.IDX PT, R2, R101, RZ, 0x1f ;  /* 0x00001fff65027589 */ /* 0x000ea200000e0000 */
[----:B------:R-:W-:Y:S01]  /*0ca0*/  NOP ;  /* 0x0000000000007918 */ /* 0x000fe20000000000 */
[----:B--2---:R-:W-:-:S13]  /*0cb0*/  ISETP.NE.AND P0, PT, R2, 0x4, PT ;  /* 0x000000040200780c */ /* 0x004fda0003f05270 */
[----:B------:R-:W-:Y:S05]  /*0cc0*/  @P0 BRA `(.L_x_13) ;  /* 0x00000000004c0947 */ /* 0x000fea0003800000 */
[----:B-1----:R-:W1:Y:S01]  /*0cd0*/  S2UR UR5, SR_CgaCtaId ;  /* 0x00000000000579c3 */ /* 0x002e620000008800 */
[----:B------:R-:W-:Y:S01]  /*0ce0*/  UMOV UR9, 0x100 ;  /* 0x0000010000097882 */ /* 0x000fe20000000000 */
[----:B------:R-:W-:Y:S01]  /*0cf0*/  UMOV UR7, 0x400 ;  /* 0x0000040000077882 */ /* 0x000fe20000000000 */
[----:B------:R-:W-:Y:S01]  /*0d00*/  USEL UR9, UR9, 0xe0, UP2 ;  /* 0x000000e009097887 */ /* 0x000fe20009000000 */
[----:B------:R-:W-:Y:S01]  /*0d10*/  UMOV UR4, 0x1 ;  /* 0x0000000100047882 */ /* 0x000fe20000000000 */
[----:B------:R-:W-:Y:S01]  /*0d20*/  ELECT P0, URZ, PT ;  /* 0x0000000000ff782f */ /* 0x000fe20003800000 */
[----:B------:R-:W-:-:S04]  /*0d30*/  UIADD3 UR10, UPT, UPT, -UR4, 0x100000, URZ ;  /* 0x00100000040a7890 */ /* 0x000fc8000fffe1ff */
[----:B------:R-:W-:Y:S02]  /*0d40*/  USHF.L.U32 UR11, UR10, 0xb, URZ ;  /* 0x0000000b0a0b7899 */ /* 0x000fe400080006ff */
[----:B------:R-:W-:Y:S02]  /*0d50*/  USHF.L.U32 UR10, UR10, 0x1, URZ ;  /* 0x000000010a0a7899 */ /* 0x000fe400080006ff */
[----:B------:R-:W-:-:S04]  /*0d60*/  UIADD3 UR12, UPT, UPT, -UR9, 0x100000, URZ ;  /* 0x00100000090c7890 */ /* 0x000fc8000fffe1ff */
[----:B------:R-:W-:Y:S02]  /*0d70*/  USHF.L.U32 UR13, UR12, 0xb, URZ ;  /* 0x0000000b0c0d7899 */ /* 0x000fe400080006ff */
[----:B------:R-:W-:Y:S02]  /*0d80*/  USHF.L.U32 UR12, UR12, 0x1, URZ ;  /* 0x000000010c0c7899 */ /* 0x000fe400080006ff */
[----:B-1----:R-:W-:Y:S01]  /*0d90*/  ULEA UR5, UR5, UR7, 0x18 ;  /* 0x0000000705057291 */ /* 0x002fe2000f8ec0ff */
[----:B------:R-:W1:Y:S11]  /*0da0*/  FENCE.VIEW.ASYNC.S ;  /* 0x00000000000073c6 */ /* 0x000e760000000000 */
[----:B-1----:R2:W1:Y:S01]  /*0db0*/  SYNCS.EXCH.64 URZ, [UR5+0x250], UR10 ;  /* 0x0002500a05ff75b2 */ /* 0x0024620008000100 */
[----:B------:R2:W1:Y:S01]  /*0dc0*/  SYNCS.EXCH.64 URZ, [UR5+0x260], UR12 ;  /* 0x0002600c05ff75b2 */ /* 0x0004620008000100 */
[----:B------:R2:W1:Y:S01]  /*0dd0*/  SYNCS.EXCH.64 URZ, [UR5+0x258], UR10 ;  /* 0x0002580a05ff75b2 */ /* 0x0004620008000100 */
[----:B------:R2:W1:Y:S02]  /*0de0*/  SYNCS.EXCH.64 URZ, [UR5+0x268], UR12 ;  /* 0x0002680c05ff75b2 */ /* 0x0004640008000100 */
[----:B--2---:R-:W-:Y:S01]  /*0df0*/  NOP ;  /* 0x0000000000007918 */ /* 0x004fe20000000000 */
.L_x_13:
[----:B------:R-:W2:Y:S01]  /*0e00*/  SHFL.IDX PT, R2, R101, RZ, 0x1f ;  /* 0x00001fff65027589 */ /* 0x000ea200000e0000 */
[----:B------:R-:W-:Y:S01]  /*0e10*/  NOP ;  /* 0x0000000000007918 */ /* 0x000fe20000000000 */
[----:B--2---:R-:W-:-:S13]  /*0e20*/  ISETP.NE.AND P0, PT, R2, 0x5, PT ;  /* 0x000000050200780c */ /* 0x004fda0003f05270 */
[----:B------:R-:W-:Y:S05]  /*0e30*/  @P0 BRA `(.L_x_14) ;  /* 0x0000000000580947 */ /* 0x000fea0003800000 */
[----:B-1----:R-:W1:Y:S01]  /*0e40*/  S2UR UR7, SR_CgaCtaId ;  /* 0x00000000000779c3 */ /* 0x002e620000008800 */
        /* <DEDUP_REMOVED lines=12> */
[----:B-1----:R2:W1:Y:S01]  /*0f10*/  SYNCS.EXCH.64 URZ, [UR7+0x270], UR10 ;  /* 0x0002700a07ff75b2 */ /* 0x0024620008000100 */
[----:B------:R2:W1:Y:S01]  /*0f20*/  SYNCS.EXCH.64 URZ, [UR7+0x290], UR4 ;  /* 0x0002900407ff75b2 */ /* 0x0004620008000100 */
[----:B------:R2:W1:Y:S01]  /*0f30*/  SYNCS.EXCH.64 URZ, [UR7+0x278], UR10 ;  /* 0x0002780a07ff75b2 */ /* 0x0004620008000100 */
[----:B------:R2:W1:Y:S01]  /*0f40*/  SYNCS.EXCH.64 URZ, [UR7+0x298], UR4 ;  /* 0x0002980407ff75b2 */ /* 0x0004620008000100 */
[----:B------:R2:W1:Y:S01]  /*0f50*/  SYNCS.EXCH.64 URZ, [UR7+0x280], UR10 ;  /* 0x0002800a07ff75b2 */ /* 0x0004620008000100 */
[----:B------:R2:W1:Y:S01]  /*0f60*/  SYNCS.EXCH.64 URZ, [UR7+0x2a0], UR4 ;  /* 0x0002a00407ff75b2 */ /* 0x0004620008000100 */
[----:B------:R2:W1:Y:S01]  /*0f70*/  SYNCS.EXCH.64 URZ, [UR7+0x288], UR10 ;  /* 0x0002880a07ff75b2 */ /* 0x0004620008000100 */
[----:B------:R2:W1:Y:S02]  /*0f80*/  SYNCS.EXCH.64 URZ, [UR7+0x2a8], UR4 ;  /* 0x0002a80407ff75b2 */ /* 0x0004640008000100 */
[----:B--2---:R-:W-:Y:S01]  /*0f90*/  NOP ;  /* 0x0000000000007918 */ /* 0x004fe20000000000 */
.L_x_14:
        /* <DEDUP_REMOVED lines=18> */
.L_x_15:
[----:B-1----:R-:W1:Y:S01]  /*10c0*/  S2UR UR5, SR_CTAID.X ;  /* 0x00000000000579c3 */ /* 0x002e620000002500 */
[----:B------:R-:W-:-:S05]  /*10d0*/  CS2R.32 R96, SR_CgaSize ;  /* 0x0000000000607805 */ /* 0x000fca0000008a00 */
[----:B------:R-:W-:-:S05]  /*10e0*/  IMAD R96, R96, -0xa0, RZ ;  /* 0xffffff6060607824 */ /* 0x000fca00078e02ff */
[----:B------:R-:W-:-:S14]  /*10f0*/  R2UR UR9, R96 ;  /* 0x00000000600972ca */ /* 0x000fdc00000e0000 */
[----:B------:R-:W2:Y:S01]  /*1100*/  LDCU UR9, c[0x0][UR9+0x2b0] ;  /* 0x00005600090977ac */ /* 0x000ea20008000800 */
[----:B------:R-:W-:Y:S01]  /*1110*/  NOP ;  /* 0x0000000000007918 */ /* 0x000fe20000000000 */
[----:B------:R-:W-:-:S05]  /*1120*/  CS2R.32 R96, SR_CgaSize ;  /* 0x0000000000607805 */ /* 0x000fca0000008a00 */
[----:B------:R-:W-:-:S05]  /*1130*/  IMAD R96, R96, -0xa0, RZ ;  /* 0xffffff6060607824 */ /* 0x000fca00078e02ff */
[----:B------:R-:W-:-:S14]  /*1140*/  R2UR UR7, R96 ;  /* 0x00000000600772ca */ /* 0x000fdc00000e0000 */
[----:B------:R-:W3:Y:S01]  /*1150*/  LDCU UR7, c[0x0][UR7+0x2b4] ;  /* 0x00005680070777ac */ /* 0x000ee20008000800 */
[----:B------:R-:W4:Y:S08]  /*1160*/  S2UR UR4, SR_CTAID.Y ;  /* 0x00000000000479c3 */ /* 0x000f300000002600 */
[----:B------:R-:W3:Y:S01]  /*1170*/  LDC R9, c[0x0][0xb24] ;  /* 0x0002c900ff097b82 */ /* 0x000ee20000000800 */
[----:B-1----:R-:W-:-:S02]  /*1180*/  I2FP.F32.U32 R4, UR5 ;  /* 0x0000000500047c45 */ /* 0x002fc40008201000 */
[----:B------:R-:W-:-:S05]  /*1190*/  CS2R.32 R5, SR_CgaSize ;  /* 0x0000000000057805 */ /* 0x000fca0000008a00 */
[----:B------:R-:W-:-:S06]  /*11a0*/  IMAD R5, R5, -0xa0, RZ ;  /* 0xffffff6005057824 */ /* 0x000fcc00078e02ff */
[----:B------:R-:W1:Y:S01]  /*11b0*/  LDC R5, c[0x0][R5+0x2a0] ;  /* 0x0000a80005057b82 */ /* 0x000e620000000800 */
[----:B------:R-:W-:Y:S01]  /*11c0*/  MOV R21, UR5 ;  /* 0x0000000500157c02 */ /* 0x000fe20008000f00 */
[----:B--2---:R-:W-:Y:S01]  /*11d0*/  FMUL R4, R4, UR9 ;  /* 0x0000000904047c20 */ /* 0x004fe20008400000 */
[----:B----4-:R-:W-:Y:S02]  /*11e0*/  I2FP.F32.U32 R2, UR4 ;  /* 0x0000000400027c45 */ /* 0x010fe40008201000 */
[----:B------:R-:W-:-:S05]  /*11f0*/  CS2R.32 R3, SR_CgaSize ;  /* 0x0000000000037805 */ /* 0x000fca0000008a00 */
[----:B------:R-:W-:-:S06]  /*1200*/  IMAD R3, R3, -0xa0, RZ ;  /* 0xffffff6003037824 */ /* 0x000fcc00078e02ff */
[----:B------:R-:W2:Y:S01]  /*1210*/  LDC R3, c[0x0][R3+0x2a4] ;  /* 0x0000a90003037b82 */ /* 0x000ea20000000800 */
[----:B------:R-:W4:Y:S01]  /*1220*/  F2I.U32.TRUNC.NTZ R96, R4 ;  /* 0x0000000400607305 */ /* 0x000f22000020f000 */
[----:B------:R-:W-:Y:S01]  /*1230*/  MOV R20, UR4 ;  /* 0x0000000400147c02 */ /* 0x000fe20008000f00 */
[----:B---3--:R-:W-:-:S05]  /*1240*/  FMUL R2, R2, UR7 ;  /* 0x0000000702027c20 */ /* 0x008fca0008400000 */
[----:B------:R-:W-:Y:S01]  /*1250*/  BAR.SYNC.DEFER_BLOCKING 0x0 ;  /* 0x0000000000007b1d */ /* 0x000fe20000010000 */
[----:B------:R-:W-:-:S05]  /*1260*/  ISETP.GE.AND P0, PT, R9, 0x1, PT ;  /* 0x000000010900780c */ /* 0x000fca0003f06270 */
[----:B------:R-:W3:Y:S02]  /*1270*/  F2I.U32.TRUNC.NTZ R94, R2 ;  /* 0x00000002005e7305 */ /* 0x000ee4000020f000 */
[----:B------:R-:W2:Y:S01]  /*1280*/  S2UR UR36, SR_CTAID.Z ;  /* 0x00000000002479c3 */ /* 0x000ea20000002700 */
[----:B----4-:R-:W-:-:S05]  /*1290*/  IADD3 R96, PT, PT, -R96, RZ, RZ ;  /* 0x000000ff60607210 */ /* 0x010fca0007ffe1ff */
[----:B-1----:R-:W-:Y:S01]  /*12a0*/  IMAD R96, R5, R96, UR5 ;  /* 0x0000000505607e24 */ /* 0x002fe2000f8e0260 */
[----:B---3--:R-:W-:-:S05]  /*12b0*/  IADD3 R94, PT, PT, -R94, RZ, RZ ;  /* 0x000000ff5e5e7210 */ /* 0x008fca0007ffe1ff */
[----:B--2---:R-:W-:Y:S01]  /*12c0*/  IMAD R94, R3, R94, UR4 ;  /* 0x00000004035e7e24 */ /* 0x004fe2000f8e025e */
[----:B------:R-:W-:Y:S06]  /*12d0*/  @!P0 BRA `(.L_x_16) ;  /* 0x0000000000b88947 */ /* 0x000fec0003800000 */
[----:B------:R-:W1:Y:S01]  /*12e0*/  LDC.64 R4, c[0x0][0xb18] ;  /* 0x0002c600ff047b82 */ /* 0x000e620000000a00 */
[----:B------:R-:W-:-:S07]  /*12f0*/  ISETP.NE.AND P0, PT, R9, 0x1, PT ;  /* 0x000000010900780c */ /* 0x000fce0003f05270 */
[----:B------:R-:W2:Y:S08]  /*1300*/  LDC R10, c[0x0][0xb0c] ;  /* 0x0002c300ff0a7b82 */ /* 0x000eb00000000800 */
[----:B------:R-:W3:Y:S08]  /*1310*/  LDC R11, c[0x0][0x370] ;  /* 0x0000dc00ff0b7b82 */ /* 0x000ef00000000800 */
[----:B------:R-:W4:Y:S01]  /*1320*/  LDC R12, c[0x0][0x374] ;  /* 0x0000dd00ff0c7b82 */ /* 0x000f220000000800 */
[----:B-1----:R-:W-:-:S07]  /*1330*/  ISETP.NE.AND P1, PT, R4, 0x1, PT ;  /* 0x000000010400780c */ /* 0x002fce0003f25270 */
[----:B------:R-:W3:Y:S01]  /*1340*/  LDC.64 R6, c[0x0][0xb10] ;  /* 0x0002c400ff067b82 */ /* 0x000ee20000000a00 */
[----:B--2---:R-:W-:-:S07]  /*1350*/  ISETP.NE.AND P2, PT, R10, 0x1, PT ;  /* 0x000000010a00780c */ /* 0x004fce0003f45270 */
[----:B------:R-:W1:Y:S08]  /*1360*/  LDC R8, c[0x0][0xb20] ;  /* 0x0002c800ff087b82 */ /* 0x000e700000000800 */
[----:B------:R-:W2:Y:S01]  /*1370*/  LDC.64 R2, c[0x0][0xb28] ;  /* 0x0002ca00ff027b82 */ /* 0x000ea20000000a00 */
[----:B----4-:R-:W-:-:S04]  /*1380*/  IMAD.HI.U32 R13, R12, R5, RZ ;  /* 0x000000050c0d7227 */ /* 0x010fc800078e00ff */
[----:B------:R-:W-:-:S04]  /*1390*/  IMAD.HI.U32 R5, R20, R5, RZ ;  /* 0x0000000514057227 */ /* 0x000fc800078e00ff */
[----:B---3--:R-:W-:-:S04]  /*13a0*/  IMAD.HI.U32 R14, R11, R6, RZ ;  /* 0x000000060b0e7227 */ /* 0x008fc800078e00ff */
[C---:B------:R-:W-:Y:S01]  /*13b0*/  IMAD.HI.U32 R16, R21.reuse, R6, RZ ;  /* 0x0000000615107227 */ /* 0x040fe200078e00ff */
[-C--:B------:R-:W-:Y:S02]  /*13c0*/  @P2 SHF.R.U32.HI R11, RZ, R7.reuse, R14 ;  /* 0x00000007ff0b2219 */ /* 0x080fe4000001160e */
[-C--:B-1----:R-:W-:Y:S02]  /*13d0*/  @P1 SHF.R.U32.HI R12, RZ, R8.reuse, R13 ;  /* 0x00000008ff0c1219 */ /* 0x082fe4000001160d */
[----:B------:R-:W-:Y:S02]  /*13e0*/  SHF.R.U32.HI R5, RZ, R8, R5 ;  /* 0x00000008ff057219 */ /* 0x000fe40000011605 */
[----:B------:R-:W-:Y:S02]  /*13f0*/  SHF.R.U32.HI R16, RZ, R7, R16 ;  /* 0x00000007ff107219 */ /* 0x000fe40000011610 */
[----:B------:R-:W-:Y:S01]  /*1400*/  SEL R5, R20, R5, !P1 ;  /* 0x0000000514057207 */ /* 0x000fe20004800000 */
[----:B--2---:R-:W-:Y:S01]  /*1410*/  IMAD.HI.U32 R14, R12, R2, RZ ;  /* 0x000000020c0e7227 */ /* 0x004fe200078e00ff */
[----:B------:R-:W-:-:S02]  /*1420*/  SEL R7, R21, R16, !P2 ;  /* 0x0000001015077207 */ /* 0x000fc40005000000 */
[----:B------:R-:W-:Y:S01]  /*1430*/  IADD3 R13, PT, PT, -R5, RZ, RZ ;  /* 0x000000ff050d7210 */ /* 0x000fe20007ffe1ff */
[----:B------:R-:W-:Y:S01]  /*1440*/  IMAD.HI.U32 R6, R11, R2, RZ ;  /* 0x000000020b067227 */ /* 0x000fe200078e00ff */
[----:B------:R-:W-:-:S03]  /*1450*/  @P0 SHF.R.U32.HI R12, RZ, R3, R14 ;  /* 0x00000003ff0c0219 */ /* 0x000fc6000001160e */
[----:B------:R-:W-:Y:S01]  /*1460*/  IMAD R13, R4, R13, R20 ;  /* 0x0000000d040d7224 */ /* 0x000fe200078e0214 */
[----:B------:R-:W-:Y:S01]  /*1470*/  @P0 SHF.R.U32.HI R11, RZ, R3, R6 ;  /* 0x00000003ff0b0219 */ /* 0x000fe20000011606 */
[----:B------:R-:W-:-:S04]  /*1480*/  IMAD R12, R12, R9, RZ ;  /* 0x000000090c0c7224 */ /* 0x000fc800078e02ff */
[----:B------:R-:W-:Y:S01]  /*1490*/  IMAD R6, R11, R9, RZ ;  /* 0x000000090b067224 */ /* 0x000fe200078e02ff */
[----:B------:R-:W-:-:S04]  /*14a0*/  ISETP.GE.AND P1, PT, R5, R12, PT ;  /* 0x0000000c0500720c */ /* 0x000fc80003f26270 */
[----:B------:R-:W-:Y:S01]  /*14b0*/  ISETP.GE.OR P1, PT, R7, R6, P1 ;  /* 0x000000060700720c */ /* 0x000fe20000f26670 */
[----:B------:R-:W-:-:S05]  /*14c0*/  IMAD.HI.U32 R6, R5, R2, RZ ;  /* 0x0000000205067227 */ /* 0x000fca00078e00ff */
[----:B------:R-:W-:-:S04]  /*14d0*/  SHF.R.U32.HI R6, RZ, R3, R6 ;  /* 0x00000003ff067219 */ /* 0x000fc80000011606 */
[----:B------:R-:W-:-:S03]  /*14e0*/  SEL R6, R5, R6, !P0 ;  /* 0x0000000605067207 */ /* 0x000fc60004000000 */
[----:B------:R-:W-:Y:S01]  /*14f0*/  @!P1 IMAD.HI.U32 R8, R7, R2, RZ ;  /* 0x0000000207089227 */ /* 0x000fe200078e00ff */
[----:B------:R-:W-:-:S04]  /*1500*/  IADD3 R2, PT, PT, -R6, RZ, RZ ;  /* 0x000000ff06027210 */ /* 0x000fc80007ffe1ff */
[----:B------:R-:W-:Y:S01]  /*1510*/  @!P1 SHF.R.U32.HI R8, RZ, R3, R8 ;  /* 0x00000003ff089219 */ /* 0x000fe20000011608 */
[----:B------:R-:W-:-:S03]  /*1520*/  IMAD R2, R9, R2, R5 ;  /* 0x0000000209027224 */ /* 0x000fc600078e0205 */
[----:B------:R-:W-:-:S05]  /*1530*/  @!P1 SEL R3, R7, R8, !P0 ;  /* 0x0000000807039207 */ /* 0x000fca0004000000 */
[--C-:B------:R-:W-:Y:S02]  /*1540*/  @!P1 IMAD.IADD R6, R6, 0x1, -R3.reuse ;  /* 0x0000000106069824 */ /* 0x100fe400078e0a03 */
[----:B------:R-:W-:Y:S01]  /*1550*/  @!P1 IMAD R3, R2, R11, R3 ;  /* 0x0000000b02039224 */ /* 0x000fe200078e0203 */
[----:B------:R-:W-:Y:S01]  /*1560*/  IADD3 R2, PT, PT, -R7, RZ, RZ ;  /* 0x000000ff07027210 */ /* 0x000fe20007ffe1ff */
[----:B------:R-:W-:Y:S02]  /*1570*/  @!P1 IMAD R5, R6, R9, R7 ;  /* 0x0000000906059224 */ /* 0x000fe400078e0207 */
[----:B------:R-:W-:Y:S02]  /*1580*/  @!P1 IMAD.MOV.U32 R7, RZ, RZ, R3 ;  /* 0x000000ffff079224 */ /* 0x000fe400078e0003 */
[----:B------:R-:W-:Y:S02]  /*1590*/  IMAD R2, R10, R2, R21 ;  /* 0x000000020a027224 */ /* 0x000fe400078e0215 */
[----:B------:R-:W-:-:S02]  /*15a0*/  IMAD R20, R5, R4, R13 ;  /* 0x0000000405147224 */ /* 0x000fc400078e020d */
[----:B------:R-:W-:Y:S02]  /*15b0*/  IMAD R21, R7, R10, R2 ;  /* 0x0000000a07157224 */ /* 0x000fe400078e0202 */
.L_x_16:
[----:B------:R-:W1:Y:S01]  /*15c0*/  LDCU UR4, c[0x0][0xb30] ;  /* 0x00016600ff0477ac */ /* 0x000e620008000800 */
[----:B------:R-:W2:Y:S08]  /*15d0*/  S2UR UR37, SR_CgaCtaId ;  /* 0x00000000002579c3 */ /* 0x000eb00000008800 */
[----:B------:R-:W3:Y:S01]  /*15e0*/  LDC R40, c[0x0][0xb24] ;  /* 0x0002c900ff287b82 */ /* 0x000ee20000000800 */
[----:B-1----:R-:W-:-:S09]  /*15f0*/  UISETP.NE.AND UP1, UPT, UR4, 0x1, UPT ;  /* 0x000000010400788c */ /* 0x002fd2000bf25270 */
[----:B--2---:R-:W-:Y:S05]  /*1600*/  BRA.U UP1, `(.L_x_17) ;  /* 0x0000000101407547 */ /* 0x004fea000b800000 */
[----:B------:R-:W1:Y:S08]  /*1610*/  LDC.64 R4, c[0x0][0xb10] ;  /* 0x0002c400ff047b82 */ /* 0x000e700000000a00 */
[----:B------:R-:W2:Y:S08]  /*1620*/  LDC.64 R2, c[0x0][0xb18] ;  /* 0x0002c600ff027b82 */ /* 0x000eb00000000a00 */
[----:B------:R-:W4:Y:S08]  /*1630*/  LDC R6, c[0x0][0xb20] ;  /* 0x0002c800ff067b82 */ /* 0x000f300000000800 */
[----:B------:R-:W3:Y:S01]  /*1640*/  LDC R8, c[0x0][0xb0c] ;  /* 0x0002c300ff087b82 */ /* 0x000ee20000000800 */
[----:B-1----:R-:W-:-:S05]  /*1650*/  IMAD.HI.U32 R4, R21, R4, RZ ;  /* 0x0000000415047227 */ /* 0x002fca00078e00ff */
[----:B------:R-:W-:Y:S01]  /*1660*/  SHF.R.U32.HI R4, RZ, R5, R4 ;  /* 0x00000005ff047219 */ /* 0x000fe20000011604 */
[----:B--2---:R-:W-:Y:S01]  /*1670*/  IMAD.HI.U32 R3, R20, R3, RZ ;  /* 0x0000000314037227 */ /* 0x004fe200078e00ff */
[----:B------:R-:W-:-:S04]  /*1680*/  ISETP.NE.AND P0, PT, R2, 0x1, PT ;  /* 0x000000010200780c */ /* 0x000fc80003f05270 */
[----:B----4-:R-:W-:-:S04]  /*1690*/  SHF.R.U32.HI R3, RZ, R6, R3 ;  /* 0x00000006ff037219 */ /* 0x010fc80000011603 */
[----:B------:R-:W-:Y:S02]  /*16a0*/  SEL R3, R20, R3, !P0 ;  /* 0x0000000314037207 */ /* 0x000fe40004000000 */
[----:B---3--:R-:W-:-:S04]  /*16b0*/  ISETP.NE.AND P1, PT, R8, 0x1, PT ;  /* 0x000000010800780c */ /* 0x008fc80003f25270 */
[----:B------:R-:W-:-:S05]  /*16c0*/  SEL R4, R21, R4, !P1 ;  /* 0x0000000415047207 */ /* 0x000fca0004800000 */
[----:B------:R-:W-:Y:S02]  /*16d0*/  IMAD.IADD R5, R3, 0x1, -R4 ;  /* 0x0000000103057824 */ /* 0x000fe400078e0a04 */
[----:B------:R-:W-:Y:S02]  /*16e0*/  IMAD.IADD R3, R4, 0x1, -R3 ;  /* 0x0000000104037824 */ /* 0x000fe400078e0a03 */
[----:B------:R-:W-:Y:S02]  /*16f0*/  IMAD R21, R5, R8, R21 ;  /* 0x0000000805157224 */ /* 0x000fe400078e0215 */
[----:B------:R-:W-:-:S07]  /*1700*/  IMAD R20, R3, R2, R20 ;  /* 0x0000000203147224 */ /* 0x000fce00078e0214 */
.L_x_17:
[----:B------:R-:W-:Y:S01]  /*1710*/  BAR.SYNC.DEFER_BLOCKING 0x0 ;  /* 0x0000000000007b1d */ /* 0x000fe20000010000 */
[----:B------:R-:W-:Y:S01]  /*1720*/  UISETP.NE.AND UP1, UPT, UR8, 0x2, UPT ;  /* 0x000000020800788c */ /* 0x000fe2000bf25270 */
[----:B------:R-:W-:Y:S02]  /*1730*/  ISETP.NE.OR P5, PT, R0, 0x2, !P5 ;  /* 0x000000020000780c */ /* 0x000fe40006fa5670 */
[----:B------:R-:W-:-:S06]  /*1740*/  LOP3.LUT R2, R108, 0x1f, RZ, 0xc0, !PT ;  /* 0x0000001f6c027812 */ /* 0x000fcc00078ec0ff */
[----:B------:R-:W-:Y:S05]  /*1750*/  BRA.U UP1, `(.L_x_18) ;  /* 0x0000002101987547 */ /* 0x000fea000b800000 */
[----:B------:R-:W1:Y:S01]  /*1760*/  LDCU UR13, c[0x0][0x38c] ;  /* 0x00007180ff0d77ac */ /* 0x000e620008000800 */
[----:B------:R-:W2:Y:S01]  /*1770*/  LDC R9, c[0x0][0x370] ;  /* 0x0000dc00ff097b82 */ /* 0x000ea20000000800 */
[----:B------:R-:W-:Y:S01]  /*1780*/  PLOP3.LUT P1, PT, PT, PT, UP2, 0x80, 0x8 ;  /* 0x000000000008781c */ /* 0x000fe20003f2f028 */
[----:B------:R-:W-:Y:S01]  /*1790*/  HFMA2 R12, -RZ, RZ, 0, 0 ;  /* 0x00000000ff0c7431 */ /* 0x000fe200000001ff */
[----:B------:R-:W-:Y:S01]  /*17a0*/  ISETP.EQ.OR P4, PT, R2, RZ, P5 ;  /* 0x000000ff0200720c */ /* 0x000fe20002f82670 */
[----:B------:R-:W-:Y:S01]  /*17b0*/  IMAD.MOV.U32 R15, RZ, RZ, 0x1 ;  /* 0x00000001ff0f7424 */ /* 0x000fe200078e00ff */
[----:B------:R-:W-:Y:S01]  /*17c0*/  PLOP3.LUT P1, PT, P1, PT, PT, 0x8, 0x80 ;  /* 0x000000000080781c */ /* 0x000fe20000f2e170 */
[----:B------:R-:W-:Y:S01]  /*17d0*/  IMAD.MOV.U32 R14, RZ, RZ, RZ ;  /* 0x000000ffff0e7224 */ /* 0x000fe200078e00ff */
[----:B------:R-:W-:Y:S01]  /*17e0*/  MOV R8, 0x1 ;  /* 0x0000000100087802 */ /* 0x000fe20000000f00 */
[----:B------:R-:W4:Y:S01]  /*17f0*/  LDC R0, c[0x0][0x374] ;  /* 0x0000dd00ff007b82 */ /* 0x000f220000000800 */
[----:B------:R-:W-:Y:S01]  /*1800*/  IMAD.MOV.U32 R10, RZ, RZ, RZ ;  /* 0x000000ffff0a7224 */ /* 0x000fe200078e00ff */
[----:B------:R-:W2:Y:S01]  /*1810*/  LDCU.64 UR22, c[0x0][0x348] ;  /* 0x00006900ff1677ac */ /* 0x000ea20008000a00 */
[----:B------:R-:W-:Y:S01]  /*1820*/  UMOV UR6, URZ ;  /* 0x000000ff00067c82 */ /* 0x000fe20008000000 */
[----:B-1----:R-:W-:-:S04]  /*1830*/  UIADD3 UR5, UPT, UPT, UR13, 0x1f, URZ ;  /* 0x0000001f0d057890 */ /* 0x002fc8000fffe0ff */
[----:B------:R-:W-:-:S04]  /*1840*/  USHF.R.S32.HI UR4, URZ, 0x1f, UR5 ;  /* 0x0000001fff047899 */ /* 0x000fc80008011405 */
[----:B------:R-:W-:-:S04]  /*1850*/  ULEA.HI UR4, UR4, UR5, URZ, 0x5 ;  /* 0x0000000504047291 */ /* 0x000fc8000f8f28ff */
[----:B------:R-:W-:Y:S02]  /*1860*/  USHF.R.S32.HI UR15, URZ, 0x5, UR4 ;  /* 0x00000005ff0f7899 */ /* 0x000fe40008011404 */
[----:B------:R-:W-:Y:S02]  /*1870*/  UIADD3 UR4, UPT, UPT, UR13, -0x1, URZ ;  /* 0xffffffff0d047890 */ /* 0x000fe4000fffe0ff */
[----:B------:R-:W-:Y:S02]  /*1880*/  UISETP.LT.U32.AND UP0, UPT, UR15, 0x22, UPT ;  /* 0x000000220f00788c */ /* 0x000fe4000bf01070 */
[----:B------:R-:W-:Y:S02]  /*1890*/  UISETP.GE.U32.AND UP1, UPT, UR4, -0x3f, UPT ;  /* 0xffffffc10400788c */ /* 0x000fe4000bf26070 */
[----:B------:R-:W-:Y:S02]  /*18a0*/  USEL UR14, UR15, 0x22, UP0 ;  /* 0x000000220f0e7887 */ /* 0x000fe40008000000 */
[----:B------:R-:W-:-:S02]  /*18b0*/  UIADD3 UR13, UPT, UPT, UR13, 0x3e, URZ ;  /* 0x0000003e0d0d7890 */ /* 0x000fc4000fffe0ff */
[----:B------:R-:W-:Y:S02]  /*18c0*/  UIADD3 UR5, UPT, UPT, UR14, -0x1, URZ ;  /* 0xffffffff0e057890 */ /* 0x000fe4000fffe0ff */
[----:B------:R-:W-:-:S03]  /*18d0*/  UIADD3 UR7, UPT, UPT, UR15, -UR14, URZ ;  /* 0x8000000e0f077290 */ /* 0x000fc6000fffe0ff */
[----:B------:R-:W-:-:S04]  /*18e0*/  @UP1 UIADD3 UR5, UPT, UPT, UR14, URZ, URZ ;  /* 0x000000ff0e051290 */ /* 0x000fc8000fffe0ff */
[----:B--2---:R-:W-:-:S12]  /*18f0*/  UIADD3 UR5, UPT, UPT, UR5, 0x1, URZ ;  /* 0x0000000105057890 */ /* 0x004fd8000fffe0ff */
.L_x_36:
[----:B------:R-:W-:Y:S01]  /*1900*/  UISETP.NE.AND UP0, UPT, UR37, URZ, UPT ;  /* 0x000000ff2500728c */ /* 0x000fe2000bf05270 */
[----:B------:R-:W1:Y:S08]  /*1910*/  S2UR UR37, SR_CgaCtaId ;  /* 0x00000000002579c3 */ /* 0x000e700000008800 */
[----:B------:R-:W-:Y:S05]  /*1920*/  BRA.U UP0, `(.L_x_19) ;  /* 0x0000000100347547 */ /* 0x000fea000b800000 */
[----:B------:R-:W2:Y:S01]  /*1930*/  S2R R2, SR_CgaCtaId ;  /* 0x0000000000027919 */ /* 0x000ea20000008800 */
[----:B------:R-:W-:-:S04]  /*1940*/  MOV R3, 0x400 ;  /* 0x0000040000037802 */ /* 0x000fc80000000f00 */
[----:B--2---:R-:W-:Y:S02]  /*1950*/  LEA R3, R2, R3, 0x18 ;  /* 0x0000000302037211 */ /* 0x004fe400078ec0ff */
[----:B------:R-:W-:-:S03]  /*1960*/  SHF.L.U32 R2, R8, 0x1f, RZ ;  /* 0x0000001f08027819 */ /* 0x000fc600000006ff */
[----:B------:R-:W-:-:S04]  /*1970*/  IMAD R3, R10, 0x8, R3 ;  /* 0x000000080a037824 */ /* 0x000fc800078e0203 */
[----:B------:R-:W2:Y:S02]  /*1980*/  SYNCS.PHASECHK.TRANS64.TRYWAIT P0, [R3+URZ+0x2c0], R2 ;  /* 0x0002c002030075a7 */ /* 0x000ea400080011ff */
[----:B--2---:R-:W-:Y:S05]  /*1990*/  @!P0 BRA `(.L_x_20) ;  /* 0x0000006800e08947 */ /* 0x004fea0003800000 */
.L_x_136:
[----:B------:R-:W-:Y:S01]  /*19a0*/  VIADD R10, R10, 0x1 ;  /* 0x000000010a0a7836 */ /* 0x000fe20000000000 */
[----:B------:R2:W-:Y:S04]  /*19b0*/  SYNCS.ARRIVE.TRANS64.A1T0 RZ, [R3+URZ+0x2b0], RZ ;  /* 0x0002b0ff03ff79a7 */ /* 0x0005e800081000ff */
[----:B------:R-:W-:-:S04]  /*19c0*/  ISETP.NE.AND P0, PT, R10, 0x2, PT ;  /* 0x000000020a00780c */ /* 0x000fc80003f05270 */
[----:B------:R-:W-:Y:S02]  /*19d0*/  SEL R10, R10, RZ, P0 ;  /* 0x000000ff0a0a7207 */ /* 0x000fe40000000000 */
[----:B--2---:R-:W-:-:S04]  /*19e0*/  SEL R3, RZ, 0x1, P0 ;  /* 0x00000001ff037807 */ /* 0x004fc80000000000 */
[----:B------:R-:W-:-:S07]  /*19f0*/  LOP3.LUT R8, R8, R3, RZ, 0x3c, !PT ;  /* 0x0000000308087212 */ /* 0x000fce00078e3cff */
.L_x_19:
[----:B------:R-:W-:Y:S01]  /*1a00*/  UMOV UR4, 0x400 ;  /* 0x0000040000047882 */ /* 0x000fe20000000000 */
[----:B------:R-:W-:Y:S01]  /*1a10*/  SHF.L.U32 R2, R15, 0x1f, RZ ;  /* 0x0000001f0f027819 */ /* 0x000fe200000006ff */
[----:B-1----:R-:W-:Y:S01]  /*1a20*/  ULEA UR4, UR37, UR4, 0x18 ;  /* 0x0000000425047291 */ /* 0x002fe2000f8ec0ff */
[----:B------:R-:W-:Y:S01]  /*1a30*/  R2UR UR35, R21 ;  /* 0x00000000152372ca */ /* 0x000fe200000e0000 */
[----:B------:R-:W-:Y:S01]  /*1a40*/  UISETP.GE.U32.AND UP0, UPT, UR13, 0x3f, UPT ;  /* 0x0000003f0d00788c */ /* 0x000fe2000bf06070 */
[----:B------:R-:W-:Y:S01]  /*1a50*/  R2UR UR10, R20 ;  /* 0x00000000140a72ca */ /* 0x000fe200000e0000 */
[----:B------:R-:W-:Y:S01]  /*1a60*/  ULEA UR8, UR6, UR4, 0x3 ;  /* 0x0000000406087291 */ /* 0x000fe2000f8e18ff */
[----:B------:R-:W-:-:S08]  /*1a70*/  UMOV UR24, URZ ;  /* 0x000000ff00187c82 */ /* 0x000fd00008000000 */
[----:B------:R1:W2:Y:S01]  /*1a80*/  SYNCS.PHASECHK.TRANS64.TRYWAIT P0, [UR8+0x110], R2 ;  /* 0x00011002ff0075a7 */ /* 0x0002a20008001108 */
[----:B------:R-:W-:Y:S02]  /*1a90*/  USHF.L.U32 UR35, UR35, 0x6, URZ ;  /* 0x0000000623237899 */ /* 0x000fe400080006ff */
[----:B------:R-:W-:Y:S01]  /*1aa0*/  USHF.L.U32 UR10, UR10, 0x7, URZ ;  /* 0x000000070a0a7899 */ /* 0x000fe200080006ff */
[----:B------:R-:W-:Y:S11]  /*1ab0*/  BRA.U !UP0, `(.L_x_21) ;  /* 0x0000000108a87547 */ /* 0x000ff6000b800000 */
[----:B------:R-:W-:Y:S01]  /*1ac0*/  UMOV UR16, URZ ;  /* 0x000000ff00107c82 */ /* 0x000fe20008000000 */
[----:B------:R-:W-:-:S05]  /*1ad0*/  UMOV UR17, UR6 ;  /* 0x0000000600117c82 */ /* 0x000fca0008000000 */
.L_x_26:
[----:B-1----:R-:W-:Y:S01]  /*1ae0*/  ULEA UR33, UR17, UR4, 0x3 ;  /* 0x0000000411217291 */ /* 0x002fe2000f8e18ff */
[----:B--2---:R-:W-:Y:S01]  /*1af0*/  @!P5 MOV R3, 0x1800 ;  /* 0x000018000003d802 */ /* 0x004fe20000000f00 */
[----:B--2---:R-:W-:Y:S10]  /*1b00*/  @P0 BRA `(.L_x_22) ;  /* 0x00000000000c0947 */ /* 0x004ff40003800000 */
[----:B------:R-:W-:-:S04]  /*1b10*/  SHF.L.U32 R5, R15, 0x1f, RZ ;  /* 0x0000001f0f057819 */ /* 0x000fc800000006ff */
[----:B------:R-:W2:Y:S02]  /*1b20*/  SYNCS.PHASECHK.TRANS64.TRYWAIT P0, [UR33+0x110], R5 ;  /* 0x00011005ff0075a7 */ /* 0x000ea40008001121 */
[----:B--2---:R-:W-:Y:S05]  /*1b30*/  @!P0 BRA `(.L_x_23) ;  /* 0x00000068008c8947 */ /* 0x004fea0003800000 */
.L_x_22:
[----:B------:R2:W-:Y:S01]  /*1b40*/  @!P5 SYNCS.ARRIVE.TRANS64 RZ, [UR33], R3 ;  /* 0x00000003ffffd9a7 */ /* 0x0005e20008000021 */
[----:B------:R-:W-:Y:S04]  /*1b50*/  BSSY.RECONVERGENT B0, `(.L_x_24) ;  /* 0x0000003000007945 */ /* 0x000fe80003800200 */
[----:B------:R-:W-:Y:S05]  /*1b60*/  @P4 BRA `(.L_x_25) ;  /* 0x0000000000044947 */ /* 0x000fea0003800000 */
[----:B------:R-:W-:Y:S05]  /*1b70*/  BPT.TRAP 0x1 ;  /* 0x000000040000795c */ /* 0x000fea0000300000 */
.L_x_25:
[----:B------:R-:W-:Y:S05]  /*1b80*/  BSYNC.RECONVERGENT B0 ;  /* 0x0000000000007941 */ /* 0x000fea0003800200 */
.L_x_24:
[----:B------:R-:W-:Y:S02]  /*1b90*/  UIADD3 UR6, UPT, UPT, UR17, 0x1, URZ ;  /* 0x0000000111067890 */ /* 0x000fe4000fffe0ff */
[----:B------:R-:W-:Y:S02]  /*1ba0*/  ULEA UR32, UR17, UR4, 0xb ;  /* 0x0000000411207291 */ /* 0x000fe4000f8e58ff */
[----:B------:R-:W-:Y:S02]  /*1bb0*/  UISETP.NE.AND UP0, UPT, UR6, 0x22, UPT ;  /* 0x000000220600788c */ /* 0x000fe4000bf05270 */
[----:B------:R-:W-:Y:S02]  /*1bc0*/  UIADD3 UR26, UP1, UPT, UR22, 0x80, URZ ;  /* 0x00000080161a7890 */ /* 0x000fe4000ff3e0ff */
[----:B------:R-:W-:Y:S02]  /*1bd0*/  USEL UR9, URZ, 0x1, UP0 ;  /* 0x00000001ff097887 */ /* 0x000fe40008000000 */
[----:B------:R-:W-:-:S02]  /*1be0*/  USEL UR6, UR6, URZ, UP0 ;  /* 0x000000ff06067287 */ /* 0x000fc40008000000 */
[----:B------:R-:W-:Y:S02]  /*1bf0*/  UIADD3 UR20, UP0, UPT, UR22, 0x180, URZ ;  /* 0x0000018016147890 */ /* 0x000fe4000ff1e0ff */
[----:B------:R-:W-:Y:S01]  /*1c00*/  ULEA UR8, UR6, UR4, 0x3 ;  /* 0x0000000406087291 */ /* 0x000fe2000f8e18ff */
[----:B------:R-:W-:Y:S01]  /*1c10*/  LOP3.LUT R15, R15, UR9, RZ, 0x3c, !PT ;  /* 0x000000090f0f7c12 */ /* 0x000fe2000f8e3cff */
[----:B------:R-:W-:Y:S02]  /*1c20*/  USHF.L.U32 UR34, UR16, 0x5, URZ ;  /* 0x0000000510227899 */ /* 0x000fe400080006ff */
[----:B------:R-:W-:Y:S01]  /*1c30*/  UIADD3.X UR27, UPT, UPT, URZ, UR23, URZ, UP1, !UPT ;  /* 0x00000017ff1b7290 */ /* 0x000fe20008ffe4ff */
[----:B-1----:R-:W-:Y:S01]  /*1c40*/  SHF.L.U32 R2, R15, 0x1f, RZ ;  /* 0x0000001f0f027819 */ /* 0x002fe200000006ff */
[----:B------:R-:W-:Y:S02]  /*1c50*/  UIADD3 UR32, UPT, UPT, UR32, 0x4600, URZ ;  /* 0x0000460020207890 */ /* 0x000fe4000fffe0ff */
[----:B------:R-:W-:Y:S01]  /*1c60*/  UIADD3.X UR21, UPT, UPT, URZ, UR23, URZ, UP0, !UPT ;  /* 0x00000017ff157290 */ /* 0x000fe200087fe4ff */
[----:B------:R1:W1:Y:S01]  /*1c70*/  SYNCS.PHASECHK.TRANS64.TRYWAIT P0, [UR8+0x110], R2 ;  /* 0x00011002ff0075a7 */ /* 0x0002620008001108 */
[----:B------:R-:W-:Y:S01]  /*1c80*/  ULEA UR8, UR17, UR4, 0xc ;  /* 0x0000000411087291 */ /* 0x000fe2000f8e60ff */
[----:B------:R-:W-:Y:S01]  /*1c90*/  UMOV UR18, 0x0 ;  /* 0x0000000000127882 */ /* 0x000fe20000000000 */
[----:B------:R-:W-:-:S02]  /*1ca0*/  UMOV UR19, 0x10000000 ;  /* 0x1000000000137882 */ /* 0x000fc40000000000 */
[----:B------:R-:W-:Y:S01]  /*1cb0*/  UIADD3 UR8, UPT, UPT, UR8, 0x15600, URZ ;  /* 0x0001560008087890 */ /* 0x000fe2000fffe0ff */
[----:B------:R1:W-:Y:S01]  /*1cc0*/  UTMALDG.3D [UR32], [UR26], desc[UR18] ;  /* 0x000012201a0075b4 */ /* 0x0003e20008011000 */
[----:B------:R-:W-:Y:S01]  /*1cd0*/  UMOV UR12, UR36 ;  /* 0x00000024000c7c82 */ /* 0x000fe20008000000 */
[----:B------:R-:W-:Y:S01]  /*1ce0*/  UMOV UR9, UR33 ;  /* 0x0000002100097c82 */ /* 0x000fe20008000000 */
[----:B------:R-:W-:Y:S01]  /*1cf0*/  UMOV UR11, UR34 ;  /* 0x00000022000b7c82 */ /* 0x000fe20008000000 */
[----:B------:R-:W-:Y:S01]  /*1d00*/  UIADD3 UR16, UPT, UPT, UR16, 0x1, URZ ;  /* 0x0000000110107890 */ /* 0x000fe2000fffe0ff */
[----:B------:R-:W-:Y:S01]  /*1d10*/  UMOV UR24, UR5 ;  /* 0x0000000500187c82 */ /* 0x000fe20008000000 */
[----:B------:R-:W-:Y:S02]  /*1d20*/  UMOV UR17, UR6 ;  /* 0x0000000600117c82 */ /* 0x000fe40008000000 */
[----:B------:R1:W-:Y:S01]  /*1d30*/  UTMALDG.3D [UR8], [UR20], desc[UR18] ;  /* 0x00001208140075b4 */ /* 0x0003e20008011000 */
[----:B------:R-:W-:-:S09]  /*1d40*/  UISETP.NE.AND UP0, UPT, UR16, UR5, UPT ;  /* 0x000000051000728c */ /* 0x000fd2000bf05270 */
[----:B------:R-:W-:Y:S05]  /*1d50*/  BRA.U UP0, `(.L_x_26) ;  /* 0xfffffffd00607547 */ /* 0x000fea000b83ffff */
.L_x_21:
[----:B-1----:R-:W-:Y:S01]  /*1d60*/  ULEA UR8, UR6, UR4, 0x3 ;  /* 0x0000000406087291 */ /* 0x002fe2000f8e18ff */
[----:B------:R-:W-:Y:S01]  /*1d70*/  SHF.L.U32 R2, R15, 0x1f, RZ ;  /* 0x0000001f0f027819 */ /* 0x000fe200000006ff */
[----:B------:R-:W-:Y:S01]  /*1d80*/  @!P1 SYNCS.ARRIVE.TRANS64.A1T0 RZ, [UR4+0x248], RZ ;  /* 0x000248ffffff99a7 */ /* 0x000fe20008100004 */
[----:B------:R-:W-:-:S06]  /*1d90*/  UISETP.GT.AND UP0, UPT, UR15, UR14, UPT ;  /* 0x0000000e0f00728c */ /* 0x000fcc000bf04270 */
[----:B--2---:R1:W2:Y:S03]  /*1da0*/  SYNCS.PHASECHK.TRANS64.TRYWAIT P0, [UR8+0x110], R2 ;  /* 0x00011002ff0075a7 */ /* 0x0042a60008001108 */
[----:B------:R-:W-:Y:S05]  /*1db0*/  BRA.U !UP0, `(.L_x_27) ;  /* 0x0000000108ac7547 */ /* 0x000fea000b800000 */
[----:B------:R-:W-:Y:S01]  /*1dc0*/  UIADD3 UR21, UPT, UPT, UR7, UR24, URZ ;  /* 0x0000001807157290 */ /* 0x000fe2000fffe0ff */
[----:B------:R-:W-:-:S11]  /*1dd0*/  UMOV UR25, UR6 ;  /* 0x0000000600197c82 */ /* 0x000fd60008000000 */
.L_x_32:
[----:B-1----:R-:W-:Y:S01]  /*1de0*/  ULEA UR17, UR25, UR4, 0x3 ;  /* 0x0000000419117291 */ /* 0x002fe2000f8e18ff */
[----:B--2---:R-:W-:Y:S01]  /*1df0*/  @!P5 MOV R3, 0x1800 ;  /* 0x000018000003d802 */ /* 0x004fe20000000f00 */
[----:B--2---:R-:W-:Y:S10]  /*1e00*/  @P0 BRA `(.L_x_28) ;  /* 0x00000000000c0947 */ /* 0x004ff40003800000 */
[----:B------:R-:W-:-:S04]  /*1e10*/  SHF.L.U32 R5, R15, 0x1f, RZ ;  /* 0x0000001f0f057819 */ /* 0x000fc800000006ff */
[----:B------:R-:W2:Y:S02]  /*1e20*/  SYNCS.PHASECHK.TRANS64.TRYWAIT P0, [UR17+0x110], R5 ;  /* 0x00011005ff0075a7 */ /* 0x000ea40008001111 */
[----:B--2---:R-:W-:Y:S05]  /*1e30*/  @!P0 BRA `(.L_x_29) ;  /* 0x0000006400e48947 */ /* 0x004fea0003800000 */
.L_x_28:
[----:B------:R2:W-:Y:S01]  /*1e40*/  @!P5 SYNCS.ARRIVE.TRANS64 RZ, [UR17], R3 ;  /* 0x00000003ffffd9a7 */ /* 0x0005e20008000011 */
[----:B------:R-:W-:Y:S04]  /*1e50*/  BSSY.RECONVERGENT B0, `(.L_x_30) ;  /* 0x0000003000007945 */ /* 0x000fe80003800200 */
[----:B------:R-:W-:Y:S05]  /*1e60*/  @P4 BRA `(.L_x_31) ;  /* 0x0000000000044947 */ /* 0x000fea0003800000 */
[----:B------:R-:W-:Y:S05]  /*1e70*/  BPT.TRAP 0x1 ;  /* 0x000000040000795c */ /* 0x000fea0000300000 */
.L_x_31:
[----:B------:R-:W-:Y:S05]  /*1e80*/  BSYNC.RECONVERGENT B0 ;  /* 0x0000000000007941 */ /* 0x000fea0003800200 */
.L_x_30:
        /* <DEDUP_REMOVED lines=10> */
[----:B------:R-:W-:Y:S01]  /*1f30*/  UIADD3 UR16, UPT, UPT, UR16, 0x4600, URZ ;  /* 0x0000460010107890 */ /* 0x000fe2000fffe0ff */
[----:B-1----:R-:W-:Y:S01]  /*1f40*/  SHF.L.U32 R2, R15, 0x1f, RZ ;  /* 0x0000001f0f027819 */ /* 0x002fe200000006ff */
[----:B------:R-:W-:Y:S02]  /*1f50*/  UIADD3.X UR31, UPT, UPT, URZ, UR23, URZ, UP1, !UPT ;  /* 0x00000017ff1f7290 */ /* 0x000fe40008ffe4ff */
[----:B------:R-:W-:Y:S01]  /*1f60*/  UIADD3.X UR29, UPT, UPT, URZ, UR23, URZ, UP0, !UPT ;  /* 0x00000017ff1d7290 */ /* 0x000fe200087fe4ff */
[----:B------:R1:W1:Y:S01]  /*1f70*/  SYNCS.PHASECHK.TRANS64.TRYWAIT P0, [UR8+0x110], R2 ;  /* 0x00011002ff0075a7 */ /* 0x0002620008001108 */
[----:B------:R-:W-:Y:S01]  /*1f80*/  ULEA UR8, UR25, UR4, 0xc ;  /* 0x0000000419087291 */ /* 0x000fe2000f8e60ff */
[----:B------:R-:W-:Y:S01]  /*1f90*/  UMOV UR26, 0x0 ;  /* 0x00000000001a7882 */ /* 0x000fe20000000000 */
[----:B------:R-:W-:-:S02]  /*1fa0*/  UMOV UR27, 0x10000000 ;  /* 0x10000000001b7882 */ /* 0x000fc40000000000 */
[----:B------:R-:W-:Y:S01]  /*1fb0*/  UIADD3 UR8, UPT, UPT, UR8, 0x15600, URZ ;  /* 0x0001560008087890 */ /* 0x000fe2000fffe0ff */
[----:B------:R-:W-:Y:S01]  /*1fc0*/  UMOV UR19, UR35 ;  /* 0x0000002300137c82 */ /* 0x000fe20008000000 */
[----:B------:R-:W-:Y:S01]  /*1fd0*/  UMOV UR20, UR36 ;  /* 0x0000002400147c82 */ /* 0x000fe20008000000 */
[----:B------:R-:W-:Y:S01]  /*1fe0*/  UMOV UR12, UR36 ;  /* 0x00000024000c7c82 */ /* 0x000fe20008000000 */
[----:B------:R-:W-:Y:S01]  /*1ff0*/  UMOV UR9, UR17 ;  /* 0x0000001100097c82 */ /* 0x000fe20008000000 */
[----:B------:R-:W-:Y:S01]  /*2000*/  UMOV UR11, UR18 ;  /* 0x00000012000b7c82 */ /* 0x000fe20008000000 */
[----:B------:R1:W-:Y:S01]  /*2010*/  UTMALDG.3D [UR16], [UR30], desc[UR26] ;  /* 0x00001a101e0075b4 */ /* 0x0003e20008011000 */
[----:B------:R-:W-:Y:S01]  /*2020*/  UIADD3 UR24, UPT, UPT, UR24, 0x1, URZ ;  /* 0x0000000118187890 */ /* 0x000fe2000fffe0ff */
[----:B------:R-:W-:-:S03]  /*2030*/  UMOV UR25, UR6 ;  /* 0x0000000600197c82 */ /* 0x000fc60008000000 */
[----:B------:R-:W-:Y:S01]  /*2040*/  UISETP.NE.AND UP0, UPT, UR24, UR21, UPT ;  /* 0x000000151800728c */ /* 0x000fe2000bf05270 */
[----:B------:R1:W-:Y:S08]  /*2050*/  UTMALDG.3D [UR8], [UR28], desc[UR26] ;  /* 0x00001a081c0075b4 */ /* 0x0003f00008011000 */
[----:B------:R-:W-:Y:S05]  /*2060*/  BRA.U UP0, `(.L_x_32) ;  /* 0xfffffffd005c7547 */ /* 0x000fea000b83ffff */
.L_x_27:
[----:B-1----:R-:W-:Y:S01]  /*2070*/  LEA R2, R14, UR4, 0x3 ;  /* 0x000000040e027c11 */ /* 0x002fe2000f8e18ff */
[----:B------:R-:W-:Y:S01]  /*2080*/  NOP ;  /* 0x0000000000007918 */ /* 0x000fe20000000000 */
[----:B--2---:R-:W-:Y:S02]  /*2090*/  SHF.L.U32 R3, R12, 0x1f, RZ ;  /* 0x0000001f0c037819 */ /* 0x004fe400000006ff */
[----:B------:R-:W-:Y:S02]  /*20a0*/  LEA R4, R14, UR4, 0x4 ;  /* 0x000000040e047c11 */ /* 0x000fe4000f8e20ff */
[----:B------:R-:W1:Y:S02]  /*20b0*/  SYNCS.PHASECHK.TRANS64.TRYWAIT P0, [R2+URZ+0x250], R3 ;  /* 0x00025003020075a7 */ /* 0x000e6400080011ff */
[----:B-1----:R-:W-:Y:S05]  /*20c0*/  @!P0 BRA `(.L_x_33) ;  /* 0x0000006400588947 */ /* 0x002fea0003800000 */
.L_x_139:
[----:B------:R-:W2:Y:S01]  /*20d0*/  LDS.128 R4, [R4+0x2e0] ;  /* 0x0002e00004047984 */ /* 0x000ea20000000c00 */
[----:B---3--:R-:W-:Y:S01]  /*20e0*/  ISETP.GE.AND P0, PT, R40, 0x1, PT ;  /* 0x000000012800780c */ /* 0x008fe20003f06270 */
[----:B-1----:R-:W-:Y:S01]  /*20f0*/  VIADD R2, R2, 0x260 ;  /* 0x0000026002027836 */ /* 0x002fe20000000000 */
[----:B------:R-:W-:Y:S01]  /*2100*/  @!PT LDS RZ, [RZ] ;  /* 0x00000000fffff984 */ /* 0x000fe20000000800 */
[----:B------:R-:W-:Y:S01]  /*2110*/  @!PT LDS RZ, [RZ] ;  /* 0x00000000fffff984 */ /* 0x000fe20000000800 */
[----:B------:R-:W-:Y:S01]  /*2120*/  @!PT LDS RZ, [RZ] ;  /* 0x00000000fffff984 */ /* 0x000fe20000000800 */
[----:B------:R-:W-:Y:S01]  /*2130*/  @!PT LDS RZ, [RZ] ;  /* 0x00000000fffff984 */ /* 0x000fe20000000800 */
[----:B------:R1:W-:Y:S06]  /*2140*/  MEMBAR.ALL.CTA ;  /* 0x0000000000007992 */ /* 0x0003ec0000008000 */
[----:B-1----:R-:W1:Y:S01]  /*2150*/  FENCE.VIEW.ASYNC.S ;  /* 0x00000000000073c6 */ /* 0x002e620000000000 */
[----:B------:R-:W-:-:S04]  /*2160*/  PRMT R2, RZ, 0x654, R2 ;  /* 0x00000654ff027816 */ /* 0x000fc80000000002 */
[----:B-1----:R1:W-:Y:S01]  /*2170*/  SYNCS.ARRIVE.TRANS64.RED.A1T0 RZ, [R2+URZ], RZ ;  /* 0x000000ff02ff79a7 */ /* 0x0023e200081004ff */
[----:B--2---:R-:W-:-:S13]  /*2180*/  LOP3.LUT P2, RZ, R6, 0x1, RZ, 0xc0, !PT ;  /* 0x0000000106ff7812 */ /* 0x004fda000784c0ff */
[----:B------:R-:W-:Y:S01]  /*2190*/  @P2 SHF.R.U32.HI R3, RZ, 0x10, R5 ;  /* 0x00000010ff032819 */ /* 0x000fe20000011605 */
[----:B------:R-:W-:Y:S01]  /*21a0*/  VOTEU.ANY UP0, P2 ;  /* 0x0000000000ff7886 */ /* 0x000fe20001000100 */
[----:B------:R-:W-:Y:S02]  /*21b0*/  @P2 MOV R13, R4 ;  /* 0x00000004000d2202 */ /* 0x000fe40000000f00 */
[----:B------:R-:W-:Y:S02]  /*21c0*/  @P2 R2UR.BROADCAST UR8, R3 ;  /* 0x00000000030822ca */ /* 0x000fe400008e0000 */
[----:B------:R-:W-:-:S11]  /*21d0*/  @P2 LOP3.LUT R11, R5, 0xffff, RZ, 0xc0, !PT ;  /* 0x0000ffff050b2812 */ /* 0x000fd600078ec0ff */
[----:B------:R-:W-:Y:S01]  /*21e0*/  @UP0 UMOV UR36, UR8 ;  /* 0x0000000800240c82 */ /* 0x000fe20008000000 */
[----:B-1----:R-:W-:Y:S05]  /*21f0*/  @!P0 BRA `(.L_x_34) ;  /* 0x0000000000b88947 */ /* 0x002fea0003800000 */
[----:B------:R-:W4:Y:S01]  /*2200*/  LDC.64 R4, c[0x0][0xb18] ;  /* 0x0002c600ff047b82 */ /* 0x000f220000000a00 */
[----:B------:R-:W-:-:S07]  /*2210*/  ISETP.NE.AND P3, PT, R40, 0x1, PT ;  /* 0x000000012800780c */ /* 0x000fce0003f65270 */
[----:B------:R-:W1:Y:S08]  /*2220*/  LDC.64 R6, c[0x0][0xb10] ;  /* 0x0002c400ff067b82 */ /* 0x000e700000000a00 */
[----:B------:R-:W2:Y:S08]  /*2230*/  LDC R16, c[0x0][0xb20] ;  /* 0x0002c800ff107b82 */ /* 0x000eb00000000800 */
[----:B------:R-:W3:Y:S01]  /*2240*/  LDC R18, c[0x0][0xb0c] ;  /* 0x0002c300ff127b82 */ /* 0x000ee20000000800 */
[----:B----4-:R-:W-:Y:S01]  /*2250*/  IMAD.HI.U32 R17, R0, R5, RZ ;  /* 0x0000000500117227 */ /* 0x010fe200078e00ff */
[----:B------:R-:W-:-:S03]  /*2260*/  ISETP.NE.AND P0, PT, R4, 0x1, PT ;  /* 0x000000010400780c */ /* 0x000fc60003f05270 */
[----:B------:R-:W-:-:S03]  /*2270*/  IMAD.HI.U32 R5, R11, R5, RZ ;  /* 0x000000050b057227 */ /* 0x000fc600078e00ff */
[----:B------:R-:W4:Y:S01]  /*2280*/  LDC.64 R2, c[0x0][0xb28] ;  /* 0x0002ca00ff027b82 */ /* 0x000f220000000a00 */
[----:B-1----:R-:W-:-:S04]  /*2290*/  IMAD.HI.U32 R20, R9, R6, RZ ;  /* 0x0000000609147227 */ /* 0x002fc800078e00ff */
[----:B------:R-:W-:Y:S01]  /*22a0*/  IMAD.HI.U32 R22, R13, R6, RZ ;  /* 0x000000060d167227 */ /* 0x000fe200078e00ff */
[----:B------:R-:W-:Y:S02]  /*22b0*/  SHF.R.U32.HI R20, RZ, R7, R20 ;  /* 0x00000007ff147219 */ /* 0x000fe40000011614 */
[-C--:B--2---:R-:W-:Y:S02]  /*22c0*/  SHF.R.U32.HI R17, RZ, R16.reuse, R17 ;  /* 0x00000010ff117219 */ /* 0x084fe40000011611 */
[----:B------:R-:W-:Y:S02]  /*22d0*/  SHF.R.U32.HI R16, RZ, R16, R5 ;  /* 0x00000010ff107219 */ /* 0x000fe40000011605 */
[----:B------:R-:W-:Y:S02]  /*22e0*/  SEL R17, R0, R17, !P0 ;  /* 0x0000001100117207 */ /* 0x000fe40004000000 */
[----:B------:R-:W-:Y:S02]  /*22f0*/  SHF.R.U32.HI R22, RZ, R7, R22 ;  /* 0x00000007ff167219 */ /* 0x000fe40000011616 */
[----:B---3--:R-:W-:-:S02]  /*2300*/  ISETP.NE.AND P1, PT, R18, 0x1, PT ;  /* 0x000000011200780c */ /* 0x008fc40003f25270 */
[----:B------:R-:W-:Y:S02]  /*2310*/  SEL R5, R11, R16, !P0 ;  /* 0x000000100b057207 */ /* 0x000fe40004000000 */
[----:B------:R-:W-:Y:S02]  /*2320*/  SEL R19, R9, R20, !P1 ;  /* 0x0000001409137207 */ /* 0x000fe40004800000 */
[----:B------:R-:W-:Y:S01]  /*2330*/  SEL R7, R13, R22, !P1 ;  /* 0x000000160d077207 */ /* 0x000fe20004800000 */
[----:B----4-:R-:W-:-:S04]  /*2340*/  IMAD.HI.U32 R20, R17, R2, RZ ;  /* 0x0000000211147227 */ /* 0x010fc800078e00ff */
[----:B------:R-:W-:Y:S01]  /*2350*/  IMAD.HI.U32 R6, R19, R2, RZ ;  /* 0x0000000213067227 */ /* 0x000fe200078e00ff */
[----:B------:R-:W-:-:S04]  /*2360*/  @P3 SHF.R.U32.HI R17, RZ, R3, R20 ;  /* 0x00000003ff113219 */ /* 0x000fc80000011614 */
        /* <DEDUP_REMOVED lines=8> */
[----:B------:R-:W-:-:S04]  /*23f0*/  @!P0 IMAD.HI.U32 R16, R7, R2, RZ ;  /* 0x0000000207108227 */ /* 0x000fc800078e00ff */
[----:B------:R-:W-:Y:S01]  /*2400*/  IMAD.MOV R2, RZ, RZ, -R6 ;  /* 0x000000ffff027224 */ /* 0x000fe200078e0a06 */
[----:B------:R-:W-:-:S03]  /*2410*/  @!P0 SHF.R.U32.HI R16, RZ, R3, R16 ;  /* 0x00000003ff108219 */ /* 0x000fc60000011610 */
[----:B------:R-:W-:Y:S01]  /*2420*/  IMAD R2, R40, R2, R5 ;  /* 0x0000000228027224 */ /* 0x000fe200078e0205 */
[----:B------:R-:W-:Y:S02]  /*2430*/  @!P0 SEL R3, R7, R16, !P3 ;  /* 0x0000001007038207 */ /* 0x000fe40005800000 */
[----:B------:R-:W-:-:S03]  /*2440*/  IADD3 R16, PT, PT, -R5, RZ, RZ ;  /* 0x000000ff05107210 */ /* 0x000fc60007ffe1ff */
[--C-:B------:R-:W-:Y:S02]  /*2450*/  @!P0 IMAD.IADD R6, R6, 0x1, -R3.reuse ;  /* 0x0000000106068824 */ /* 0x100fe400078e0a03 */
[----:B------:R-:W-:Y:S01]  /*2460*/  @!P0 IMAD R3, R2, R19, R3 ;  /* 0x0000001302038224 */ /* 0x000fe200078e0203 */
[----:B------:R-:W-:Y:S01]  /*2470*/  IADD3 R2, PT, PT, -R7, RZ, RZ ;  /* 0x000000ff07027210 */ /* 0x000fe20007ffe1ff */
[----:B------:R-:W-:Y:S02]  /*2480*/  @!P0 IMAD R5, R40, R6, R7 ;  /* 0x0000000628058224 */ /* 0x000fe400078e0207 */
[----:B------:R-:W-:Y:S02]  /*2490*/  IMAD R11, R4, R16, R11 ;  /* 0x00000010040b7224 */ /* 0x000fe400078e020b */
[----:B------:R-:W-:Y:S02]  /*24a0*/  @!P0 IMAD.MOV.U32 R7, RZ, RZ, R3 ;  /* 0x000000ffff078224 */ /* 0x000fe400078e0003 */
[----:B------:R-:W-:-:S02]  /*24b0*/  IMAD R2, R18, R2, R13 ;  /* 0x0000000212027224 */ /* 0x000fc400078e020d */
[----:B------:R-:W-:Y:S02]  /*24c0*/  IMAD R11, R5, R4, R11 ;  /* 0x00000004050b7224 */ /* 0x000fe400078e020b */
[----:B------:R-:W-:Y:S02]  /*24d0*/  IMAD R13, R7, R18, R2 ;  /* 0x00000012070d7224 */ /* 0x000fe400078e0202 */
.L_x_34:
[----:B------:R-:W1:Y:S02]  /*24e0*/  LDCU UR8, c[0x0][0xb30] ;  /* 0x00016600ff0877ac */ /* 0x000e640008000800 */
[----:B-1----:R-:W-:-:S09]  /*24f0*/  UISETP.NE.AND UP0, UPT, UR8, 0x1, UPT ;  /* 0x000000010800788c */ /* 0x002fd2000bf05270 */
[----:B------:R-:W-:Y:S05]  /*2500*/  BRA.U UP0, `(.L_x_35) ;  /* 0x0000000100407547 */ /* 0x000fea000b800000 */
[----:B------:R-:W1:Y:S08]  /*2510*/  LDC.64 R4, c[0x0][0xb10] ;  /* 0x0002c400ff047b82 */ /* 0x000e700000000a00 */
[----:B------:R-:W2:Y:S08]  /*2520*/  LDC.64 R2, c[0x0][0xb18] ;  /* 0x0002c600ff027b82 */ /* 0x000eb00000000a00 */
[----:B------:R-:W3:Y:S08]  /*2530*/  LDC R6, c[0x0][0xb20] ;  /* 0x0002c800ff067b82 */ /* 0x000ef00000000800 */
[----:B------:R-:W4:Y:S01]  /*2540*/  LDC R16, c[0x0][0xb0c] ;  /* 0x0002c300ff107b82 */ /* 0x000f220000000800 */
[----:B-1----:R-:W-:-:S05]  /*2550*/  IMAD.HI.U32 R4, R13, R4, RZ ;  /* 0x000000040d047227 */ /* 0x002fca00078e00ff */
[----:B------:R-:W-:Y:S01]  /*2560*/  SHF.R.U32.HI R4, RZ, R5, R4 ;  /* 0x00000005ff047219 */ /* 0x000fe20000011604 */
[----:B--2---:R-:W-:Y:S01]  /*2570*/  IMAD.HI.U32 R3, R11, R3, RZ ;  /* 0x000000030b037227 */ /* 0x004fe200078e00ff */
[----:B------:R-:W-:-:S04]  /*2580*/  ISETP.NE.AND P0, PT, R2, 0x1, PT ;  /* 0x000000010200780c */ /* 0x000fc80003f05270 */
[----:B---3--:R-:W-:-:S04]  /*2590*/  SHF.R.U32.HI R6, RZ, R6, R3 ;  /* 0x00000006ff067219 */ /* 0x008fc80000011603 */
[----:B------:R-:W-:Y:S02]  /*25a0*/  SEL R3, R11, R6, !P0 ;  /* 0x000000060b037207 */ /* 0x000fe40004000000 */
[----:B----4-:R-:W-:-:S04]  /*25b0*/  ISETP.NE.AND P1, PT, R16, 0x1, PT ;  /* 0x000000011000780c */ /* 0x010fc80003f25270 */
[----:B------:R-:W-:-:S05]  /*25c0*/  SEL R4, R13, R4, !P1 ;  /* 0x000000040d047207 */ /* 0x000fca0004800000 */
[----:B------:R-:W-:Y:S02]  /*25d0*/  IMAD.IADD R5, R3, 0x1, -R4 ;  /* 0x0000000103057824 */ /* 0x000fe400078e0a04 */
[----:B------:R-:W-:Y:S02]  /*25e0*/  IMAD.IADD R3, R4, 0x1, -R3 ;  /* 0x0000000104037824 */ /* 0x000fe400078e0a03 */
[----:B------:R-:W-:Y:S02]  /*25f0*/  IMAD R13, R5, R16, R13 ;  /* 0x00000010050d7224 */ /* 0x000fe400078e020d */
[----:B------:R-:W-:-:S07]  /*2600*/  IMAD R11, R3, R2, R11 ;  /* 0x00000002030b7224 */ /* 0x000fce00078e020b */
.L_x_35:
[----:B------:R-:W-:Y:S01]  /*2610*/  VIADD R14, R14, 0x1 ;  /* 0x000000010e0e7836 */ /* 0x000fe20000000000 */
[----:B------:R-:W-:Y:S01]  /*2620*/  PLOP3.LUT P1, PT, PT, PT, PT, 0x80, 0x8 ;  /* 0x000000000008781c */ /* 0x000fe20003f2f070 */
[----:B------:R-:W-:Y:S02]  /*2630*/  IMAD.IADD R21, R13, 0x1, R96 ;  /* 0x000000010d157824 */ /* 0x000fe400078e0260 */
[----:B------:R-:W-:Y:S01]  /*2640*/  IMAD.IADD R20, R11, 0x1, R94 ;  /* 0x000000010b147824 */ /* 0x000fe200078e025e */
[----:B------:R-:W-:-:S04]  /*2650*/  ISETP.NE.AND P0, PT, R14, 0x2, PT ;  /* 0x000000020e00780c */ /* 0x000fc80003f05270 */
[----:B------:R-:W-:Y:S02]  /*2660*/  SEL R3, RZ, 0x1, P0 ;  /* 0x00000001ff037807 */ /* 0x000fe40000000000 */
[----:B------:R-:W-:Y:S02]  /*2670*/  SEL R14, R14, RZ, P0 ;  /* 0x000000ff0e0e7207 */ /* 0x000fe40000000000 */
[----:B------:R-:W-:Y:S01]  /*2680*/  LOP3.LUT R12, R12, R3, RZ, 0x3c, !PT ;  /* 0x000000030c0c7212 */ /* 0x000fe200078e3cff */
[----:B------:R-:W-:Y:S06]  /*2690*/  @P2 BRA `(.L_x_36) ;  /* 0xfffffff000982947 */ /* 0x000fec000383ffff */
[----:B------:R-:W-:Y:S01]  /*26a0*/  UIADD3 UR4, UPT, UPT, UR4, 0x110, URZ ;  /* 0x0000011004047890 */ /* 0x000fe2000fffe0ff */
[----:B------:R-:W-:-:S03]  /*26b0*/  SHF.L.U32 R3, R15, 0x1f, RZ ;  /* 0x0000001f0f037819 */ /* 0x000fc600000006ff */
[----:B------:R-:W-:-:S09]  /*26c0*/  ULEA UR5, UR6, UR4, 0x3 ;  /* 0x0000000406057291 */ /* 0x000fd2000f8e18ff */
[----:B------:R-:W1:Y:S02]  /*26d0*/  SYNCS.PHASECHK.TRANS64.TRYWAIT P0, [UR5], R3 ;  /* 0x00000003ff0075a7 */ /* 0x000e640008001105 */
[----:B-1----:R-:W-:Y:S05]  /*26e0*/  @!P0 BRA `(.L_x_37) ;  /* 0x0000005c00e48947 */ /* 0x002fea0003800000 */
.L_x_141:
[----:B------:R-:W-:-:S04]  /*26f0*/  UIADD3 UR6, UPT, UPT, UR6, 0x1, URZ ;  /* 0x0000000106067890 */ /* 0x000fc8000fffe0ff */
[----:B------:R-:W-:-:S04]  /*2700*/  UISETP.NE.AND UP0, UPT, UR6, 0x22, UPT ;  /* 0x000000220600788c */ /* 0x000fc8000bf05270 */
[----:B------:R-:W-:Y:S02]  /*2710*/  USEL UR7, URZ, 0x1, UP0 ;  /* 0x00000001ff077887 */ /* 0x000fe40008000000 */
[----:B------:R-:W-:-:S04]  /*2720*/  USEL UR6, UR6, URZ, UP0 ;  /* 0x000000ff06067287 */ /* 0x000fc80008000000 */
[----:B------:R-:W-:Y:S01]  /*2730*/  ULEA UR5, UR6, UR4, 0x3 ;  /* 0x0000000406057291 */ /* 0x000fe2000f8e18ff */
[----:B------:R-:W-:-:S04]  /*2740*/  LOP3.LUT R2, R15, UR7, RZ, 0x3c, !PT ;  /* 0x000000070f027c12 */ /* 0x000fc8000f8e3cff */
[----:B-1----:R-:W-:-:S04]  /*2750*/  SHF.L.U32 R3, R2, 0x1f, RZ ;  /* 0x0000001f02037819 */ /* 0x002fc800000006ff */
[----:B------:R-:W1:Y:S02]  /*2760*/  SYNCS.PHASECHK.TRANS64.TRYWAIT P0, [UR5], R3 ;  /* 0x00000003ff0075a7 */ /* 0x000e640008001105 */
[----:B-1----:R-:W-:Y:S05]  /*2770*/  @!P0 BRA `(.L_x_38) ;  /* 0x0000005c00d88947 */ /* 0x002fea0003800000 */
.L_x_143:
        /* <DEDUP_REMOVED lines=9> */
.L_x_145:
        /* <DEDUP_REMOVED lines=9> */
.L_x_147:
        /* <DEDUP_REMOVED lines=9> */
.L_x_149:
        /* <DEDUP_REMOVED lines=9> */
.L_x_151:
        /* <DEDUP_REMOVED lines=9> */
.L_x_153:
        /* <DEDUP_REMOVED lines=9> */
.L_x_155:
        /* <DEDUP_REMOVED lines=9> */
.L_x_157:
        /* <DEDUP_REMOVED lines=9> */
.L_x_159:
        /* <DEDUP_REMOVED lines=9> */
.L_x_161:
        /* <DEDUP_REMOVED lines=9> */
.L_x_163:
        /* <DEDUP_REMOVED lines=9> */
.L_x_165:
        /* <DEDUP_REMOVED lines=9> */
.L_x_167:
        /* <DEDUP_REMOVED lines=9> */
.L_x_169:
        /* <DEDUP_REMOVED lines=9> */
.L_x_171:
        /* <DEDUP_REMOVED lines=9> */
.L_x_173:
        /* <DEDUP_REMOVED lines=9> */
.L_x_175:
        /* <DEDUP_REMOVED lines=9> */
.L_x_177:
        /* <DEDUP_REMOVED lines=9> */
.L_x_179:
        /* <DEDUP_REMOVED lines=9> */
.L_x_181:
        /* <DEDUP_REMOVED lines=9> */
.L_x_183:
        /* <DEDUP_REMOVED lines=9> */
.L_x_185:
        /* <DEDUP_REMOVED lines=9> */
.L_x_187:
        /* <DEDUP_REMOVED lines=9> */
.L_x_189:
        /* <DEDUP_REMOVED lines=9> */
.L_x_191:
        /* <DEDUP_REMOVED lines=9> */
.L_x_193:
        /* <DEDUP_REMOVED lines=9> */
.L_x_195:
        /* <DEDUP_REMOVED lines=9> */
.L_x_197:
        /* <DEDUP_REMOVED lines=9> */
.L_x_199:
        /* <DEDUP_REMOVED lines=9> */
.L_x_201:
        /* <DEDUP_REMOVED lines=9> */
.L_x_203:
        /* <DEDUP_REMOVED lines=9> */
.L_x_205:
[----:B------:R-:W-:-:S04]  /*38f0*/  UIADD3 UR6, UPT, UPT, UR6, 0x1, URZ ;  /* 0x0000000106067890 */ /* 0x000fc8000fffe0ff */
[----:B------:R-:W-:-:S04]  /*3900*/  UISETP.NE.AND UP0, UPT, UR6, 0x22, UPT ;  /* 0x000000220600788c */ /* 0x000fc8000bf05270 */
[----:B------:R-:W-:Y:S02]  /*3910*/  USEL UR5, URZ, 0x1, UP0 ;  /* 0x00000001ff057887 */ /* 0x000fe40008000000 */
[----:B------:R-:W-:-:S04]  /*3920*/  USEL UR6, UR6, URZ, UP0 ;  /* 0x000000ff06067287 */ /* 0x000fc80008000000 */
[----:B------:R-:W-:Y:S01]  /*3930*/  ULEA UR6, UR6, UR4, 0x3 ;  /* 0x0000000406067291 */ /* 0x000fe2000f8e18ff */
[----:B-1----:R-:W-:-:S04]  /*3940*/  LOP3.LUT R3, R2, UR5, RZ, 0x3c, !PT ;  /* 0x0000000502037c12 */ /* 0x002fc8000f8e3cff */
[----:B------:R-:W-:Y:S01]  /*3950*/  SHF.L.U32 R3, R3, 0x1f, RZ ;  /* 0x0000001f03037819 */ /* 0x000fe200000006ff */
[----:B----4-:R-:W-:-:S07]  /*3960*/  IMAD.U32 R0, RZ, RZ, UR6 ;  /* 0x00000006ff007e24 */ /* 0x010fce000f8e00ff */
.L_x_70:
[----:B-1----:R1:W2:Y:S02]  /*3970*/  SYNCS.PHASECHK.TRANS64.TRYWAIT P0, [R0+URZ], R3 ;  /* 0x00000003000075a7 */ /* 0x0022a400080011ff */
[----:B--2---:R-:W-:Y:S05]  /*3980*/  @!P0 NANOSLEEP.SYNCS 0x989680 ;  /* 0x009896800000895d */ /* 0x004fea0003900000 */
[----:B------:R-:W2:Y:S02]  /*3990*/  @!P0 SYNCS.PHASECHK.TRANS64 P0, [R0+URZ], R3 ;  /* 0x00000003000085a7 */ /* 0x000ea400080010ff */
[----:B--2---:R-:W-:Y:S05]  /*39a0*/  @P0 EXIT ;  /* 0x000000000000094d */ /* 0x004fea0003800000 */
[----:B------:R-:W-:Y:S05]  /*39b0*/  BRA `(.L_x_70) ;  /* 0xfffffffc00ec7947 */ /* 0x000fea000383ffff */
.L_x_18:
[----:B------:R-:W-:-:S04]  /*39c0*/  UISETP.NE.AND UP1, UPT, UR37, URZ, UPT ;  /* 0x000000ff2500728c */ /* 0x000fc8000bf25270 */
[----:B------:R-:W-:-:S09]  /*39d0*/  UISETP.NE.OR UP1, UPT, UR8, 0x1, UP1 ;  /* 0x000000010800788c */ /* 0x000fd20008f25670 */
[----:B------:R-:W-:Y:S05]  /*39e0*/  BRA.U UP1, `(.L_x_71) ;  /* 0x0000000501487547 */ /* 0x000fea000b800000 */
[----:B------:R-:W-:Y:S01]  /*39f0*/  ISETP.NE.AND P2, PT, R2, RZ, PT ;  /* 0x000000ff0200720c */ /* 0x000fe20003f45270 */
[----:B------:R-:W-:Y:S01]  /*3a00*/  IMAD.MOV.U32 R12, RZ, RZ, 0x1 ;  /* 0x00000001ff0c7424 */ /* 0x000fe200078e00ff */
[----:B------:R-:W-:Y:S02]  /*3a10*/  CS2R R10, SRZ ;  /* 0x00000000000a7805 */ /* 0x000fe4000001ff00 */
[----:B------:R-:W-:Y:S01]  /*3a20*/  CS2R R8, SRZ ;  /* 0x0000000000087805 */ /* 0x000fe2000001ff00 */
[----:B------:R-:W-:Y:S01]  /*3a30*/  UMOV UR4, 0x400 ;  /* 0x0000040000047882 */ /* 0x000fe20000000000 */
[----:B------:R-:W-:Y:S01]  /*3a40*/  UMOV UR6, URZ ;  /* 0x000000ff00067c82 */ /* 0x000fe20008000000 */
[----:B------:R-:W-:-:S12]  /*3a50*/  ULEA UR37, UR37, UR4, 0x18 ;  /* 0x0000000425257291 */ /* 0x000fd8000f8ec0ff */
.L_x_75:
[----:B------:R-:W-:Y:S02]  /*3a60*/  LEA R0, R8, UR37, 0x3 ;  /* 0x0000002508007c11 */ /* 0x000fe4000f8e18ff */
[----:B------:R-:W-:-:S03]  /*3a70*/  SHF.L.U32 R5, R9, 0x1f, RZ ;  /* 0x0000001f09057819 */ /* 0x000fc600000006ff */
[----:B------:R-:W-:Y:S01]  /*3a80*/  VIADD R4, R0, 0x2c0 ;  /* 0x000002c000047836 */ /* 0x000fe20000000000 */
[----:B------:R-:W1:Y:S02]  /*3a90*/  SYNCS.PHASECHK.TRANS64.TRYWAIT P0, [R0+URZ+0x2b0], R5 ;  /* 0x0002b005000075a7 */ /* 0x000e6400080011ff */
[----:B-1----:R-:W-:Y:S05]  /*3aa0*/  @!P0 BRA `(.L_x_72) ;  /* 0x00000058000c8947 */ /* 0x002fea0003800000 */
.L_x_206:
[----:B------:R-:W-:Y:S01]  /*3ab0*/  ULEA UR5, UR6, UR37, 0x3 ;  /* 0x0000002506057291 */ /* 0x000fe2000f8e18ff */
[----:B------:R-:W-:Y:S02]  /*3ac0*/  PRMT R4, RZ, 0x654, R4 ;  /* 0x00000654ff047816 */ /* 0x000fe40000000004 */
[----:B-1----:R-:W-:Y:S01]  /*3ad0*/  SHF.L.U32 R5, R12, 0x1f, RZ ;  /* 0x0000001f0c057819 */ /* 0x002fe200000006ff */
[----:B------:R-:W-:Y:S01]  /*3ae0*/  UIADD3 UR4, UPT, UPT, UR5, 0x250, URZ ;  /* 0x0000025005047890 */ /* 0x000fe2000fffe0ff */
[----:B------:R1:W-:Y:S05]  /*3af0*/  SYNCS.ARRIVE.TRANS64.RED.A1T0 RZ, [R4+URZ], RZ ;  /* 0x000000ff04ff79a7 */ /* 0x0003ea00081004ff */
[----:B------:R-:W-:Y:S01]  /*3b00*/  IMAD.U32 R7, RZ, RZ, UR4 ;  /* 0x00000004ff077e24 */ /* 0x000fe2000f8e00ff */
[----:B------:R-:W2:Y:S04]  /*3b10*/  SYNCS.PHASECHK.TRANS64.TRYWAIT P0, [UR5+0x260], R5 ;  /* 0x00026005ff0075a7 */ /* 0x000ea80008001105 */
[----:B------:R-:W-:Y:S01]  /*3b20*/  PRMT R6, R2, 0x654, R7 ;  /* 0x0000065402067816 */ /* 0x000fe20000000007 */
[----:B-1----:R-:W-:Y:S01]  /*3b30*/  @!P2 IMAD.MOV.U32 R4, RZ, RZ, 0x10 ;  /* 0x00000010ff04a424 */ /* 0x002fe200078e00ff */
[----:B--2---:R-:W-:Y:S06]  /*3b40*/  @!P0 BRA `(.L_x_73) ;  /* 0x0000005400f88947 */ /* 0x004fec0003800000 */
.L_x_208:
[----:B------:R-:W-:Y:S01]  /*3b50*/  ULEA UR4, UR6, UR37, 0x4 ;  /* 0x0000002506047291 */ /* 0x000fe2000f8e20ff */
[----:B------:R-:W-:Y:S01]  /*3b60*/  SEL R3, R6, R3, !P2 ;  /* 0x0000000306037207 */ /* 0x000fe20005000000 */
[----:B------:R-:W-:Y:S01]  /*3b70*/  UIADD3 UR5, UPT, UPT, UR5, 0x250, URZ ;  /* 0x0000025005057890 */ /* 0x000fe2000fffe0ff */
[----:B-1----:R-:W-:Y:S01]  /*3b80*/  LEA R0, R11, UR37, 0x3 ;  /* 0x000000250b007c11 */ /* 0x002fe2000f8e18ff */
[----:B------:R-:W-:Y:S01]  /*3b90*/  UIADD3 UR4, UPT, UPT, UR4, 0x2e0, URZ ;  /* 0x000002e004047890 */ /* 0x000fe2000fffe0ff */
[----:B------:R-:W-:Y:S01]  /*3ba0*/  SHF.L.U32 R5, R10, 0x1f, RZ ;  /* 0x0000001f0a057819 */ /* 0x000fe200000006ff */
[----:B------:R1:W-:Y:S01]  /*3bb0*/  @!P2 SYNCS.ARRIVE.TRANS64.RED RZ, [R3+URZ], R4 ;  /* 0x0000000403ffa9a7 */ /* 0x0003e200080004ff */
[----:B------:R-:W-:Y:S01]  /*3bc0*/  UIADD3 UR6, UPT, UPT, UR6, 0x1, URZ ;  /* 0x0000000106067890 */ /* 0x000fe2000fffe0ff */
[----:B------:R-:W-:-:S03]  /*3bd0*/  VIADD R8, R8, 0x1 ;  /* 0x0000000108087836 */ /* 0x000fc60000000000 */
[----:B------:R-:W-:Y:S02]  /*3be0*/  UISETP.NE.AND UP0, UPT, UR6, 0x2, UPT ;  /* 0x000000020600788c */ /* 0x000fe4000bf05270 */
[----:B------:R-:W-:Y:S06]  /*3bf0*/  UGETNEXTWORKID.BROADCAST [UR4], [UR5] ;  /* 0x00000000040073ca */ /* 0x000fec0008000100 */
[----:B------:R-:W-:Y:S01]  /*3c00*/  USEL UR4, URZ, 0x1, UP0 ;  /* 0x00000001ff047887 */ /* 0x000fe20008000000 */
[----:B------:R-:W-:Y:S01]  /*3c10*/  ISETP.NE.AND P0, PT, R8, 0x2, PT ;  /* 0x000000020800780c */ /* 0x000fe20003f05270 */
[----:B------:R-:W-:Y:S01]  /*3c20*/  USEL UR6, UR6, URZ, UP0 ;  /* 0x000000ff06067287 */ /* 0x000fe20008000000 */
[----:B------:R-:W2:Y:S03]  /*3c30*/  SYNCS.PHASECHK.TRANS64.TRYWAIT P1, [R0+URZ+0x250], R5 ;  /* 0x00025005000075a7 */ /* 0x000ea600080211ff */
[----:B------:R-:W-:Y:S01]  /*3c40*/  LOP3.LUT R12, R12, UR4, RZ, 0x3c, !PT ;  /* 0x000000040c0c7c12 */ /* 0x000fe2000f8e3cff */
[----:B-12---:R-:W-:Y:S07]  /*3c50*/  @!P1 BRA `(.L_x_74) ;  /* 0x0000005400cc9947 */ /* 0x006fee0003800000 */
.L_x_209:
[C---:B------:R-:W-:Y:S01]  /*3c60*/  LEA R4, R11.reuse, UR37, 0x4 ;  /* 0x000000250b047c11 */ /* 0x040fe2000f8e20ff */
[----:B-1----:R-:W-:Y:S01]  /*3c70*/  VIADD R0, R0, 0x260 ;  /* 0x0000026000007836 */ /* 0x002fe20000000000 */
[----:B------:R-:W-:Y:S01]  /*3c80*/  SEL R8, R8, RZ, P0 ;  /* 0x000000ff08087207 */ /* 0x000fe20000000000 */
[----:B------:R-:W-:-:S03]  /*3c90*/  VIADD R11, R11, 0x1 ;  /* 0x000000010b0b7836 */ /* 0x000fc60000000000 */
[----:B------:R-:W1:Y:S01]  /*3ca0*/  LDS.128 R4, [R4+0x2e0] ;  /* 0x0002e00004047984 */ /* 0x000e620000000c00 */
[----:B------:R-:W-:Y:S02]  /*3cb0*/  PRMT R0, RZ, 0x654, R0 ;  /* 0x00000654ff007816 */ /* 0x000fe40000000000 */
[C---:B------:R-:W-:Y:S01]  /*3cc0*/  ISETP.NE.AND P1, PT, R11.reuse, 0x2, PT ;  /* 0x000000020b00780c */ /* 0x040fe20003f25270 */
[----:B------:R-:W-:Y:S01]  /*3cd0*/  @!PT LDS RZ, [RZ] ;  /* 0x00000000fffff984 */ /* 0x000fe20000000800 */
[----:B------:R-:W-:Y:S01]  /*3ce0*/  @!PT LDS RZ, [RZ] ;  /* 0x00000000fffff984 */ /* 0x000fe20000000800 */
[----:B------:R-:W-:Y:S01]  /*3cf0*/  @!PT LDS RZ, [RZ] ;  /* 0x00000000fffff984 */ /* 0x000fe20000000800 */
[----:B------:R-:W-:Y:S01]  /*3d00*/  @!PT LDS RZ, [RZ] ;  /* 0x00000000fffff984 */ /* 0x000fe20000000800 */
[----:B------:R2:W-:Y:S06]  /*3d10*/  MEMBAR.ALL.CTA ;  /* 0x0000000000007992 */ /* 0x0005ec0000008000 */
[----:B--2---:R-:W2:Y:S01]  /*3d20*/  FENCE.VIEW.ASYNC.S ;  /* 0x00000000000073c6 */ /* 0x004ea20000000000 */
[----:B------:R-:W-:Y:S01]  /*3d30*/  SEL R11, R11, RZ, P1 ;  /* 0x000000ff0b0b7207 */ /* 0x000fe20000800000 */
[----:B--2---:R2:W-:Y:S01]  /*3d40*/  SYNCS.ARRIVE.TRANS64.RED.A1T0 RZ, [R0+URZ], RZ ;  /* 0x000000ff00ff79a7 */ /* 0x0045e200081004ff */
[----:B-1----:R-:W-:-:S02]  /*3d50*/  LOP3.LUT P3, RZ, R6, 0x1, RZ, 0xc0, !PT ;  /* 0x0000000106ff7812 */ /* 0x002fc4000786c0ff */
[----:B------:R-:W-:-:S04]  /*3d60*/  SEL R5, RZ, 0x1, P1 ;  /* 0x00000001ff057807 */ /* 0x000fc80000800000 */
[----:B------:R-:W-:Y:S02]  /*3d70*/  LOP3.LUT R10, R10, R5, RZ, 0x3c, !PT ;  /* 0x000000050a0a7212 */ /* 0x000fe400078e3cff */
[----:B--2---:R-:W-:-:S04]  /*3d80*/  SEL R0, RZ, 0x1, P0 ;  /* 0x00000001ff007807 */ /* 0x004fc80000000000 */
[----:B------:R-:W-:Y:S01]  /*3d90*/  LOP3.LUT R9, R9, R0, RZ, 0x3c, !PT ;  /* 0x0000000009097212 */ /* 0x000fe200078e3cff */
[----:B------:R-:W-:Y:S06]  /*3da0*/  @P3 BRA `(.L_x_75) ;  /* 0xfffffffc002c3947 */ /* 0x000fec000383ffff */
[----:B------:R-:W-:Y:S01]  /*3db0*/  ULEA UR5, UR6, UR37, 0x3 ;  /* 0x0000002506057291 */ /* 0x000fe2000f8e18ff */
[----:B------:R-:W-:-:S08]  /*3dc0*/  SHF.L.U32 R3, R12, 0x1f, RZ ;  /* 0x0000001f0c037819 */ /* 0x000fd000000006ff */
[----:B------:R-:W1:Y:S02]  /*3dd0*/  SYNCS.PHASECHK.TRANS64 P0, [UR5+0x260], R3 ;  /* 0x00026003ff0075a7 */ /* 0x000e640008001005 */
[----:B-1----:R-:W-:Y:S05]  /*3de0*/  @P0 BRA `(.L_x_76) ;  /* 0x0000000000080947 */ /* 0x002fea0003800000 */
[----:B------:R-:W1:Y:S02]  /*3df0*/  SYNCS.PHASECHK.TRANS64.TRYWAIT P0, [UR5+0x260], R3 ;  /* 0x00026003ff0075a7 */ /* 0x000e640008001105 */
[----:B-1----:R-:W-:Y:S05]  /*3e00*/  @!P0 BRA `(.L_x_77) ;  /* 0x0000005400748947 */ /* 0x002fea0003800000 */
.L_x_76:
[----:B------:R-:W-:-:S04]  /*3e10*/  UIADD3 UR4, UPT, UPT, UR6, 0x1, URZ ;  /* 0x0000000106047890 */ /* 0x000fc8000fffe0ff */
[----:B------:R-:W-:-:S04]  /*3e20*/  UISETP.NE.AND UP0, UPT, UR4, 0x2, UPT ;  /* 0x000000020400788c */ /* 0x000fc8000bf05270 */
[----:B------:R-:W-:Y:S02]  /*3e30*/  USEL UR7, URZ, 0x1, UP0 ;  /* 0x00000001ff077887 */ /* 0x000fe40008000000 */
[----:B------:R-:W-:-:S04]  /*3e40*/  USEL UR4, UR4, URZ, UP0 ;  /* 0x000000ff04047287 */ /* 0x000fc80008000000 */
[----:B------:R-:W-:Y:S01]  /*3e50*/  ULEA UR4, UR4, UR37, 0x3 ;  /* 0x0000002504047291 */ /* 0x000fe2000f8e18ff */
[----:B-1----:R-:W-:-:S04]  /*3e60*/  LOP3.LUT R3, R12, UR7, RZ, 0x3c, !PT ;  /* 0x000000070c037c12 */ /* 0x002fc8000f8e3cff */
[----:B------:R-:W-:-:S04]  /*3e70*/  SHF.L.U32 R0, R3, 0x1f, RZ ;  /* 0x0000001f03007819 */ /* 0x000fc800000006ff */
[----:B------:R-:W1:Y:S02]  /*3e80*/  SYNCS.PHASECHK.TRANS64 P0, [UR4+0x260], R0 ;  /* 0x00026000ff0075a7 */ /* 0x000e640008001004 */
[----:B-1----:R-:W-:Y:S05]  /*3e90*/  @P0 EXIT ;  /* 0x000000000000094d */ /* 0x002fea0003800000 */
[----:B------:R-:W-:Y:S02]  /*3ea0*/  SHF.L.U32 R3, R3, 0x1f, RZ ;  /* 0x0000001f03037819 */ /* 0x000fe400000006ff */
[----:B------:R-:W-:-:S07]  /*3eb0*/  MOV R0, UR4 ;  /* 0x0000000400007c02 */ /* 0x000fce0008000f00 */
.L_x_78:
[----:B-1----:R1:W2:Y:S02]  /*3ec0*/  SYNCS.PHASECHK.TRANS64.TRYWAIT P0, [R0+URZ+0x260], R3 ;  /* 0x00026003000075a7 */ /* 0x0022a400080011ff */
[----:B--2---:R-:W-:Y:S05]  /*3ed0*/  @!P0 NANOSLEEP.SYNCS 0x989680 ;  /* 0x009896800000895d */ /* 0x004fea0003900000 */
[----:B------:R-:W2:Y:S02]  /*3ee0*/  @!P0 SYNCS.PHASECHK.TRANS64 P0, [R0+URZ+0x260], R3 ;  /* 0x00026003000085a7 */ /* 0x000ea400080010ff */
[----:B--2---:R-:W-:Y:S05]  /*3ef0*/  @P0 EXIT ;  /* 0x000000000000094d */ /* 0x004fea0003800000 */
[----:B------:R-:W-:Y:S05]  /*3f00*/  BRA `(.L_x_78) ;  /* 0xfffffffc00ec7947 */ /* 0x000fea000383ffff */
.L_x_71:
[----:B------:R-:W-:-:S09]  /*3f10*/  UISETP.NE.AND UP1, UPT, UR8, URZ, UPT ;  /* 0x000000ff0800728c */ /* 0x000fd2000bf25270 */
[----:B------:R-:W-:Y:S05]  /*3f20*/  BRA.U UP1, `(.L_x_79) ;  /* 0x0000000d01787547 */ /* 0x000fea000b800000 */
[----:B------:R-:W-:Y:S01]  /*3f30*/  UMOV UR4, 0x40 ;  /* 0x0000004000047882 */ /* 0x000fe20000000000 */
[----:B------:R-:W-:Y:S01]  /*3f40*/  NOP ;  /* 0x0000000000007918 */ /* 0x000fe20000000000 */
[----:B------:R-:W-:Y:S01]  /*3f50*/  ULEA UR4, UR37, UR4, 0x18 ;  /* 0x0000000425047291 */ /* 0x000fe2000f8ec0ff */
[----:B------:R-:W-:Y:S02]  /*3f60*/  UMOV UR5, 0x400 ;  /* 0x0000040000057882 */ /* 0x000fe40000000000 */
[----:B------:R-:W-:-:S06]  /*3f70*/  ULEA UR37, UR37, UR5, 0x18 ;  /* 0x0000000525257291 */ /* 0x000fcc000f8ec0ff */
[----:B------:R-:W1:Y:S02]  /*3f80*/  LDS.U8 R0, [UR4+0x1c] ;  /* 0x00001c04ff007984 */ /* 0x000e640008000000 */
[----:B-1----:R-:W-:-:S13]  /*3f90*/  ISETP.NE.AND P0, PT, R0, RZ, PT ;  /* 0x000000ff0000720c */ /* 0x002fda0003f05270 */
[----:B------:R-:W-:Y:S05]  /*3fa0*/  @P0 BRA `(.L_x_80) ;  /* 0x0000000000580947 */ /* 0x000fea0003800000 */
[----:B------:R-:W-:-:S13]  /*3fb0*/  ELECT P0, URZ, PT ;  /* 0x0000000000ff782f */ /* 0x000fda0003800000 */
[----:B------:R-:W-:Y:S05]  /*3fc0*/  @!P0 BRA `(.L_x_81) ;  /* 0x0000000000608947 */ /* 0x000fea0003800000 */
[----:B------:R-:W-:Y:S01]  /*3fd0*/  UMOV UR5, 0x10 ;  /* 0x0000001000057882 */ /* 0x000fe20000000000 */
[----:B------:R-:W-:Y:S01]  /*3fe0*/  HFMA2 R0, -RZ, RZ, 0, 5.9604644775390625e-08 ;  /* 0x00000001ff007431 */ /* 0x000fe200000001ff */
[----:B------:R-:W-:-:S03]  /*3ff0*/  MOV R2, 0xffff ;  /* 0x0000ffff00027802 */ /* 0x000fc60000000f00 */
[----:B------:R-:W-:Y:S04]  /*4000*/  DEPBAR.LE SB1, 0x36 ;  /* 0x00009d800000791a */ /* 0x000fe80000000000 */
[----:B------:R-:W1:Y:S02]  /*4010*/  UTCATOMSWS.FIND_AND_SET.ALIGN UP0, UR5, UR5 ;  /* 0x00000005000575e3 */ /* 0x000e640008000800 */
[----:B-1----:R-:W-:Y:S01]  /*4020*/  MOV R3, UR5 ;  /* 0x0000000500037c02 */ /* 0x002fe20008000f00 */
[----:B------:R-:W-:Y:S06]  /*4030*/  BRA.U UP0, `(.L_x_82) ;  /* 0x0000000100187547 */ /* 0x000fec000b800000 */
.L_x_83:
[----:B------:R-:W-:Y:S05]  /*4040*/  NANOSLEEP 0x64 ;  /* 0x000000640000795d */ /* 0x000fea0003800000 */
[----:B------:R-:W-:-:S05]  /*4050*/  UMOV UR5, 0x10 ;  /* 0x0000001000057882 */ /* 0x000fca0000000000 */
[----:B------:R-:W-:Y:S04]  /*4060*/  DEPBAR.LE SB1, 0x36 ;  /* 0x00009d800000791a */ /* 0x000fe80000000000 */
[----:B------:R-:W1:Y:S02]  /*4070*/  UTCATOMSWS.FIND_AND_SET.ALIGN UP0, UR5, UR5 ;  /* 0x00000005000575e3 */ /* 0x000e640008000800 */
[----:B-1----:R-:W-:Y:S01]  /*4080*/  MOV R3, UR5 ;  /* 0x0000000500037c02 */ /* 0x002fe20008000f00 */
[----:B------:R-:W-:Y:S05]  /*4090*/  BRA.U !UP0, `(.L_x_83) ;  /* 0xfffffffd08e87547 */ /* 0x000fea000b83ffff */
.L_x_82:
[-C--:B------:R-:W-:Y:S02]  /*40a0*/  SHF.L.U32 R2, R2, R3.reuse, RZ ;  /* 0x0000000302027219 */ /* 0x080fe400000006ff */
[----:B------:R-:W-:Y:S01]  /*40b0*/  SHF.L.U32 R0, R0, R3, RZ ;  /* 0x0000000300007219 */ /* 0x000fe200000006ff */
[----:B------:R-:W-:Y:S02]  /*40c0*/  IMAD.SHL.U32 R3, R3, 0x20, RZ ;  /* 0x0000002003037824 */ /* 0x000fe400078e00ff */
[----:B------:R1:W-:Y:S04]  /*40d0*/  ATOMS.OR RZ, [UR4+0x14], R2 ;  /* 0x00001402ffff798c */ /* 0x0003e8000b000004 */
[----:B------:R1:W-:Y:S04]  /*40e0*/  ATOMS.OR RZ, [UR4+0x18], R0 ;  /* 0x00001800ffff798c */ /* 0x0003e8000b000004 */
[----:B------:R1:W-:Y:S01]  /*40f0*/  STS [UR37+0x300], R3 ;  /* 0x00030003ff007988 */ /* 0x0003e20008000825 */
[----:B------:R-:W-:Y:S05]  /*4100*/  BRA `(.L_x_81) ;  /* 0x0000000000107947 */ /* 0x000fea0003800000 */
.L_x_80:
[----:B------:R-:W-:Y:S02]  /*4110*/  MOV R0, 0xffffffff ;  /* 0xffffffff00007802 */ /* 0x000fe40000000f00 */
[----:B------:R-:W-:-:S03]  /*4120*/  MOV R2, 0x4150 ;  /* 0x0000415000027802 */ /* 0x000fc60000000f00 */
[----:B------:R1:W-:Y:S04]  /*4130*/  STS [UR37+0x300], R0 ;  /* 0x00030000ff007988 */ /* 0x0003e80008000825 */
[----:B-1-3-5:R-:W-:Y:S05]  /*4140*/  CALL.REL.NOINC `($__internal_1_$__cuda_sm10x_tcgen05_guardrail_trap_phase_invalid_during_alloc) ;  /* 0x0000005800307944 */ /* 0x02afea0003c00000 */
.L_x_81:
[----:B------:R-:W-:Y:S05]  /*4150*/  WARPSYNC.ALL ;  /* 0x0000000000007948 */ /* 0x000fea0003800000 */
[----:B------:R-:W2:Y:S01]  /*4160*/  S2UR UR6, SR_CgaCtaId ;  /* 0x00000000000679c3 */ /* 0x000ea20000008800 */
[----:B------:R-:W-:Y:S01]  /*4170*/  UMOV UR4, 0x400 ;  /* 0x0000040000047882 */ /* 0x000fe20000000000 */
[----:B------:R-:W-:-:S06]  /*4180*/  NOP ;  /* 0x0000000000007918 */ /* 0x000fcc0000000000 */
[----:B------:R-:W-:Y:S06]  /*4190*/  BAR.ARV 0x6, 0xa0 ;  /* 0x0182800000007b1d */ /* 0x000fec0000002000 */
[----:B------:R-:W4:Y:S01]  /*41a0*/  LDCU UR7, c[0x0][0x38c] ;  /* 0x00007180ff0777ac */ /* 0x000f220008000800 */
[----:B------:R-:W-:Y:S01]  /*41b0*/  IMAD.MOV.U32 R11, RZ, RZ, 0x1 ;  /* 0x00000001ff0b7424 */ /* 0x000fe200078e00ff */
[----:B------:R-:W-:Y:S01]  /*41c0*/  CS2R R8, SRZ ;  /* 0x0000000000087805 */ /* 0x000fe2000001ff00 */
[----:B------:R-:W-:Y:S01]  /*41d0*/  IMAD.MOV.U32 R10, RZ, RZ, RZ ;  /* 0x000000ffff0a7224 */ /* 0x000fe200078e00ff */
[----:B------:R-:W-:Y:S01]  /*41e0*/  UMOV UR17, URZ ;  /* 0x000000ff00117c82 */ /* 0x000fe20008000000 */
[----:B------:R-:W-:Y:S01]  /*41f0*/  UMOV UR16, URZ ;  /* 0x000000ff00107c82 */ /* 0x000fe20008000000 */
[----:B------:R-:W-:Y:S01]  /*4200*/  UMOV UR20, 0x0 ;  /* 0x0000000000147882 */ /* 0x000fe20000000000 */
[----:B------:R-:W-:Y:S01]  /*4210*/  UMOV UR21, 0x4210490 ;  /* 0x0421049000157882 */ /* 0x000fe20000000000 */
[----:B--2---:R-:W-:Y:S01]  /*4220*/  ULEA UR6, UR6, UR4, 0x18 ;  /* 0x0000000406067291 */ /* 0x004fe2000f8ec0ff */
[----:B------:R-:W2:Y:S03]  /*4230*/  LDCU UR4, c[0x0][0x38c] ;  /* 0x00007180ff0477ac */ /* 0x000ea60008000800 */
[----:B------:R-:W-:-:S02]  /*4240*/  UIADD3 UR11, UPT, UPT, UR6, 0x4600, URZ ;  /* 0x00004600060b7890 */ /* 0x000fc4000fffe0ff */
[----:B----4-:R-:W-:-:S03]  /*4250*/  UIADD3 UR7, UPT, UPT, UR7, 0x1f, URZ ;  /* 0x0000001f07077890 */ /* 0x010fc6000fffe0ff */
[----:B-1----:R-:W1:Y:S01]  /*4260*/  LDS R0, [UR6+0x300] ;  /* 0x00030006ff007984 */ /* 0x002e620008000800 */
[----:B------:R-:W-:Y:S02]  /*4270*/  UIADD3 UR18, UPT, UPT, UR6, 0x15600, URZ ;  /* 0x0001560006127890 */ /* 0x000fe4000fffe0ff */
[----:B------:R-:W-:Y:S02]  /*4280*/  USHF.R.S32.HI UR5, URZ, 0x1f, UR7 ;  /* 0x0000001fff057899 */ /* 0x000fe40008011407 */
[----:B------:R-:W-:Y:S02]  /*4290*/  USHF.R.U32.HI UR11, URZ, 0x4, UR11 ;  /* 0x00000004ff0b7899 */ /* 0x000fe4000801160b */
[----:B------:R-:W-:Y:S02]  /*42a0*/  ULEA.HI UR5, UR5, UR7, URZ, 0x5 ;  /* 0x0000000705057291 */ /* 0x000fe4000f8f28ff */
[----:B------:R-:W-:Y:S02]  /*42b0*/  USHF.R.U32.HI UR18, URZ, 0x4, UR18 ;  /* 0x00000004ff127899 */ /* 0x000fe40008011612 */
[----:B------:R-:W-:-:S02]  /*42c0*/  USHF.R.S32.HI UR5, URZ, 0x5, UR5 ;  /* 0x00000005ff057899 */ /* 0x000fc40008011405 */
[----:B------:R-:W-:Y:S02]  /*42d0*/  ULOP3.LUT UR11, UR11, 0x3fff, URZ, 0xc0, !UPT ;  /* 0x00003fff0b0b7892 */ /* 0x000fe4000f8ec0ff */
[----:B------:R-:W-:Y:S02]  /*42e0*/  UISETP.LT.AND UP0, UPT, UR5, 0x1, UPT ;  /* 0x000000010500788c */ /* 0x000fe4000bf01270 */
[----:B------:R-:W-:Y:S02]  /*42f0*/  ULOP3.LUT UR18, UR18, 0x3fff, URZ, 0xc0, !UPT ;  /* 0x00003fff12127892 */ /* 0x000fe4000f8ec0ff */
[----:B------:R-:W-:Y:S02]  /*4300*/  USEL UR10, UR5, 0x1, !UP0 ;  /* 0x00000001050a7887 */ /* 0x000fe4000c000000 */
[----:B------:R-:W-:Y:S02]  /*4310*/  ULOP3.LUT UR11, UR11, 0x10000, URZ, 0xfc, !UPT ;  /* 0x000100000b0b7892 */ /* 0x000fe4000f8efcff */
[----:B------:R-:W-:-:S02]  /*4320*/  UIADD3 UR10, UPT, UPT, -UR10, URZ, URZ ;  /* 0x000000ff0a0a7290 */ /* 0x000fc4000fffe1ff */
[----:B--2---:R-:W-:Y:S01]  /*4330*/  UISETP.GE.AND UP3, UPT, UR4, 0x1, UPT ;  /* 0x000000010400788c */ /* 0x004fe2000bf66270 */
[----:B-1----:R-:W-:-:S15]  /*4340*/  R2UR UR19, R0 ;  /* 0x00000000001372ca */ /* 0x002fde00000e0000 */
.L_x_90:
[----:B------:R-:W-:Y:S02]  /*4350*/  LEA R0, R10, UR6, 0x3 ;  /* 0x000000060a007c11 */ /* 0x000fe4000f8e18ff */
[----:B------:R-:W-:Y:S02]  /*4360*/  SHF.L.U32 R5, R9, 0x1f, RZ ;  /* 0x0000001f09057819 */ /* 0x000fe400000006ff */
[----:B------:R-:W-:Y:S01]  /*4370*/  PLOP3.LUT P0, PT, PT, PT, UP3, 0x80, 0x8 ;  /* 0x000000000008781c */ /* 0x000fe20003f0f038 */
[----:B------:R-:W-:Y:S01]  /*4380*/  VIADD R3, R0, 0x260 ;  /* 0x0000026000037836 */ /* 0x000fe20000000000 */
[----:B-1----:R-:W1:Y:S02]  /*4390*/  SYNCS.PHASECHK.TRANS64.TRYWAIT P1, [R0+URZ+0x250], R5 ;  /* 0x00025005000075a7 */ /* 0x002e6400080211ff */
[----:B-1--4-:R-:W-:Y:S09]  /*43a0*/  @!P1 BRA `(.L_x_84) ;  /* 0x0000005000249947 */ /* 0x012ff20003800000 */
.L_x_211:
[----:B------:R-:W-:Y:S01]  /*43b0*/  LEA R4, R10, UR6, 0x4 ;  /* 0x000000060a047c11 */ /* 0x000fe2000f8e20ff */
[----:B------:R-:W-:Y:S01]  /*43c0*/  @UP3 ULEA UR4, UR16, UR6, 0x3 ;  /* 0x0000000610043291 */ /* 0x000fe2000f8e18ff */
[----:B------:R-:W-:Y:S01]  /*43d0*/  PLOP3.LUT P2, PT, PT, PT, PT, 0x80, 0x8 ;  /* 0x000000000008781c */ /* 0x000fe20003f4f070 */
[----:B------:R-:W-:Y:S01]  /*43e0*/  ULEA UR9, UR17, UR6, 0x3 ;  /* 0x0000000611097291 */ /* 0x000fe2000f8e18ff */
[----:B------:R-:W-:Y:S02]  /*43f0*/  PRMT R3, RZ, 0x654, R3 ;  /* 0x00000654ff037816 */ /* 0x000fe40000000003 */
[----:B-1----:R-:W1:Y:S01]  /*4400*/  LDS.128 R4, [R4+0x2e0] ;  /* 0x0002e00004047984 */ /* 0x002e620000000c00 */
[----:B------:R-:W-:Y:S02]  /*4410*/  @P0 SHF.L.U32 R2, R8, 0x1f, RZ ;  /* 0x0000001f08020819 */ /* 0x000fe400000006ff */
[----:B------:R-:W-:Y:S01]  /*4420*/  SHF.L.U32 R0, R11, 0x1f, RZ ;  /* 0x0000001f0b007819 */ /* 0x000fe200000006ff */
[----:B------:R-:W-:Y:S01]  /*4430*/  @!PT LDS RZ, [RZ] ;  /* 0x00000000fffff984 */ /* 0x000fe20000000800 */
[----:B------:R-:W-:Y:S01]  /*4440*/  @!PT LDS RZ, [RZ] ;  /* 0x00000000fffff984 */ /* 0x000fe20000000800 */
[----:B------:R-:W-:Y:S01]  /*4450*/  @!PT LDS RZ, [RZ] ;  /* 0x00000000fffff984 */ /* 0x000fe20000000800 */
[----:B------:R-:W-:Y:S01]  /*4460*/  @!PT LDS RZ, [RZ] ;  /* 0x00000000fffff984 */ /* 0x000fe20000000800 */
[----:B------:R2:W-:Y:S06]  /*4470*/  MEMBAR.ALL.CTA ;  /* 0x0000000000007992 */ /* 0x0005ec0000008000 */
[----:B--2---:R-:W2:Y:S02]  /*4480*/  FENCE.VIEW.ASYNC.S ;  /* 0x00000000000073c6 */ /* 0x004ea40000000000 */
[----:B--2---:R2:W-:Y:S01]  /*4490*/  SYNCS.ARRIVE.TRANS64.RED.A1T0 RZ, [R3+URZ], RZ ;  /* 0x000000ff03ff79a7 */ /* 0x0045e200081004ff */
[----:B------:R2:W4:Y:S01]  /*44a0*/  @P0 SYNCS.PHASECHK.TRANS64.TRYWAIT P2, [UR4], R2 ;  /* 0x00000002ff0005a7 */ /* 0x0005220008041104 */
[----:B-1----:R-:W-:Y:S01]  /*44b0*/  LOP3.LUT P1, RZ, R6, 0x1, RZ, 0xc0, !PT ;  /* 0x0000000106ff7812 */ /* 0x002fe2000782c0ff */
[----:B------:R-:W1:Y:S02]  /*44c0*/  SYNCS.PHASECHK.TRANS64.TRYWAIT P0, [UR9+0x290], R0 ;  /* 0x00029000ff0075a7 */ /* 0x000e640008001109 */
[----:B-12-4-:R-:W-:Y:S10]  /*44d0*/  @!P0 BRA `(.L_x_85) ;  /* 0x0000004c00ec8947 */ /* 0x016ff40003800000 */
.L_x_213:
[----:B------:R-:W-:Y:S01]  /*44e0*/  IADD3 R10, PT, PT, R10, 0x1, RZ ;  /* 0x000000010a0a7810 */ /* 0x000fe20007ffe0ff */
[----:B------:R-:W-:Y:S06]  /*44f0*/  BRA.U !UP3, `(.L_x_86) ;  /* 0x000000010ba47547 */ /* 0x000fec000b800000 */
[----:B------:R-:W-:Y:S02]  /*4500*/  ULEA.HI UR8, UR17, UR17, URZ, 0x1 ;  /* 0x0000001111087291 */ /* 0x000fe4000f8f08ff */
[----:B------:R-:W-:Y:S02]  /*4510*/  UPLOP3.LUT UP4, UPT, UPT, UPT, UPT, 0x40, 0x4 ;  /* 0x000000000004789c */ /* 0x000fe40003f8e870 */
[----:B------:R-:W-:Y:S02]  /*4520*/  USHF.L.U32 UR4, UR8, 0x6, URZ ;  /* 0x0000000608047899 */ /* 0x000fe400080006ff */
[----:B------:R-:W-:Y:S02]  /*4530*/  ULOP3.LUT UR8, UR8, 0xffe, URZ, 0xc0, !UPT ;  /* 0x00000ffe08087892 */ /* 0x000fe4000f8ec0ff */
[----:B------:R-:W-:Y:S02]  /*4540*/  ULOP3.LUT UR4, UR4, 0xffffff80, URZ, 0xc0, !UPT ;  /* 0xffffff8004047892 */ /* 0x000fe4000f8ec0ff */
[----:B------:R-:W-:-:S02]  /*4550*/  UIADD3 UR8, UPT, UPT, -UR8, UR17, URZ ;  /* 0x0000001108087290 */ /* 0x000fc4000fffe1ff */
[----:B------:R-:W-:Y:S01]  /*4560*/  UIADD3 UR4, UPT, UPT, UR19, UR4, URZ ;  /* 0x0000000413047290 */ /* 0x000fe2000fffe0ff */
[----:B------:R-:W-:Y:S01]  /*4570*/  UMOV UR15, UR10 ;  /* 0x0000000a000f7c82 */ /* 0x000fe20008000000 */
[----:B------:R-:W-:Y:S02]  /*4580*/  UMOV UR14, UR5 ;  /* 0x00000005000e7c82 */ /* 0x000fe40008000000 */
[----:B------:R-:W-:Y:S01]  /*4590*/  ULEA UR8, UR8, UR4, 0x14 ;  /* 0x0000000408087291 */ /* 0x000fe2000f8ea0ff */
[----:B------:R-:W-:-:S11]  /*45a0*/  UMOV UR13, UR16 ;  /* 0x00000010000d7c82 */ /* 0x000fd60008000000 */
.L_x_89:
[----:B------:R-:W-:Y:S02]  /*45b0*/  UIADD3 UR15, UPT, UPT, UR15, 0x1, URZ ;  /* 0x000000010f0f7890 */ /* 0x000fe4000fffe0ff */
[----:B--2---:R-:W-:Y:S02]  /*45c0*/  ULEA UR7, UR13, UR6, 0x3 ;  /* 0x000000060d077291 */ /* 0x004fe4000f8e18ff */
[----:B------:R-:W-:Y:S01]  /*45d0*/  UISETP.NE.AND UP0, UPT, UR15, URZ, UPT ;  /* 0x000000ff0f00728c */ /* 0x000fe2000bf05270 */
[----:B----4-:R-:W-:Y:S10]  /*45e0*/  @P2 BRA `(.L_x_87) ;  /* 0x00000000000c2947 */ /* 0x010ff40003800000 */
[----:B-1----:R-:W-:Y:S04]  /*45f0*/  SHF.L.U32 R3, R8, 0x1f, RZ ;  /* 0x0000001f08037819 */ /* 0x002fe800000006ff */
[----:B------:R-:W1:Y:S02]  /*4600*/  SYNCS.PHASECHK.TRANS64.TRYWAIT P0, [UR7], R3 ;  /* 0x00000003ff0075a7 */ /* 0x000e640008001107 */
[----:B-1----:R-:W-:Y:S05]  /*4610*/  @!P0 BRA `(.L_x_88) ;  /* 0x0000004c00b48947 */ /* 0x002fea0003800000 */
.L_x_87:
[----:B------:R-:W-:Y:S01]  /*4620*/  UISETP.NE.AND UP1, UPT, UR14, 0x1, UPT ;  /* 0x000000010e00788c */ /* 0x000fe2000bf25270 */
[----:B------:R-:W-:Y:S01]  /*4630*/  PLOP3.LUT P2, PT, PT, PT, PT, 0x80, 0x8 ;  /* 0x000000000008781c */ /* 0x000fe20003f4f070 */
[----:B------:R-:W-:Y:S02]  /*4640*/  UIADD3 UR16, UPT, UPT, UR13, 0x1, URZ ;  /* 0x000000010d107890 */ /* 0x000fe4000fffe0ff */
[----:B------:R-:W-:Y:S02]  /*4650*/  ULEA UR22, UR13, UR11, 0x7 ;  /* 0x0000000b0d167291 */ /* 0x000fe4000f8e38ff */
[----:B------:R-:W-:Y:S01]  /*4660*/  UISETP.NE.AND UP2, UPT, UR16, 0x22, UPT ;  /* 0x000000221000788c */ /* 0x000fe2000bf45270 */
[----:B------:R-:W-:Y:S01]  /*4670*/  PLOP3.LUT P0, PT, PT, PT, UP1, 0x80, 0x8 ;  /* 0x000000000008781c */ /* 0x000fe20003f0f018 */
[----:B------:R-:W-:Y:S02]  /*4680*/  UIADD3 UR7, UPT, UPT, UR7, 0x110, URZ ;  /* 0x0000011007077890 */ /* 0x000fe4000fffe0ff */
[----:B------:R-:W-:Y:S02]  /*4690*/  USEL UR12, URZ, 0x1, UP2 ;  /* 0x00000001ff0c7887 */ /* 0x000fe40009000000 */
[----:B------:R-:W-:Y:S01]  /*46a0*/  USEL UR16, UR16, URZ, UP2 ;  /* 0x000000ff10107287 */ /* 0x000fe20009000000 */
[----:B------:R-:W-:Y:S01]  /*46b0*/  UMOV UR23, 0xc0004010 ;  /* 0xc000401000177882 */ /* 0x000fe20000000000 */
[----:B------:R-:W-:Y:S02]  /*46c0*/  UMOV UR25, 0x40004040 ;  /* 0x4000404000197882 */ /* 0x000fe40000000000 */
[----:B------:R-:W-:Y:S01]  /*46d0*/  @UP1 ULEA UR4, UR16, UR6, 0x3 ;  /* 0x0000000610041291 */ /* 0x000fe2000f8e18ff */
[----:B------:R-:W-:Y:S01]  /*46e0*/  LOP3.LUT R8, R8, UR12, RZ, 0x3c, !PT ;  /* 0x0000000c08087c12 */ /* 0x000fe2000f8e3cff */
[----:B------:R-:W-:Y:S03]  /*46f0*/  UIADD3 UR14, UPT, UPT, UR14, -0x1, URZ ;  /* 0xffffffff0e0e7890 */ /* 0x000fe6000fffe0ff */
[----:B-1----:R-:W-:Y:S04]  /*4700*/  @P0 SHF.L.U32 R0, R8, 0x1f, RZ ;  /* 0x0000001f08000819 */ /* 0x002fe800000006ff */
[----:B------:R2:W4:Y:S01]  /*4710*/  @P0 SYNCS.PHASECHK.TRANS64.TRYWAIT P2, [UR4], R0 ;  /* 0x00000000ff0005a7 */ /* 0x0005220008041104 */
[----:B------:R-:W-:Y:S03]  /*4720*/  USHF.L.U32 UR4, UR13, 0x8, URZ ;  /* 0x000000080d047899 */ /* 0x000fe600080006ff */
[----:B------:R-:W-:Y:S01]  /*4730*/  UMOV UR13, UR16 ;  /* 0x00000010000d7c82 */ /* 0x000fe20008000000 */
[----:B------:R-:W-:Y:S09]  /*4740*/  UIADD3 UR24, UPT, UPT, UR18, UR4, URZ ;  /* 0x0000000412187290 */ /* 0x000ff2000fffe0ff */
[----:B------:R2:W-:Y:S01]  /*4750*/  UTCQMMA gdesc[UR22], gdesc[UR24], tmem[UR8], tmem[UR20], idesc[UR21], UP4 ;  /* 0x00ff1418160075ea */ /* 0x0005e2000a000308 */
[----:B------:R-:W-:Y:S01]  /*4760*/  UPLOP3.LUT UP4, UPT, UPT, UPT, UPT, 0x80, 0x8 ;  /* 0x000000000008789c */ /* 0x000fe20003f8f070 */
[----:B------:R2:W-:Y:S01]  /*4770*/  UTCBAR [UR7], URZ ;  /* 0x000000ff070073e9 */ /* 0x0005e200080000ff */
[----:B------:R-:W-:Y:S09]  /*4780*/  BRA.U UP0, `(.L_x_89) ;  /* 0xfffffffd00887547 */ /* 0x000ff2000b83ffff */
.L_x_86:
[----:B------:R-:W-:Y:S01]  /*4790*/  UIADD3 UR17, UPT, UPT, UR17, 0x1, URZ ;  /* 0x0000000111117890 */ /* 0x000fe2000fffe0ff */
[C---:B------:R-:W-:Y:S01]  /*47a0*/  ISETP.NE.AND P0, PT, R10.reuse, 0x2, PT ;  /* 0x000000020a00780c */ /* 0x040fe20003f05270 */
[----:B------:R-:W-:Y:S02]  /*47b0*/  UIADD3 UR9, UPT, UPT, UR9, 0x270, URZ ;  /* 0x0000027009097890 */ /* 0x000fe4000fffe0ff */
[----:B------:R-:W-:Y:S01]  /*47c0*/  UISETP.NE.AND UP0, UPT, UR17, 0x4, UPT ;  /* 0x000000041100788c */ /* 0x000fe2000bf05270 */
[----:B-12---:R-:W-:Y:S02]  /*47d0*/  SEL R0, RZ, 0x1, P0 ;  /* 0x00000001ff007807 */ /* 0x006fe40000000000 */
[----:B------:R-:W-:Y:S01]  /*47e0*/  SEL R10, R10, RZ, P0 ;  /* 0x000000ff0a0a7207 */ /* 0x000fe20000000000 */
[----:B------:R-:W-:Y:S01]  /*47f0*/  USEL UR4, URZ, 0x1, UP0 ;  /* 0x00000001ff047887 */ /* 0x000fe20008000000 */
[----:B------:R-:W-:Y:S01]  /*4800*/  LOP3.LUT R9, R9, R0, RZ, 0x3c, !PT ;  /* 0x0000000009097212 */ /* 0x000fe200078e3cff */
[----:B------:R-:W-:Y:S01]  /*4810*/  USEL UR17, UR17, URZ, UP0 ;  /* 0x000000ff11117287 */ /* 0x000fe20008000000 */
[----:B------:R1:W-:Y:S03]  /*4820*/  UTCBAR [UR9], URZ ;  /* 0x000000ff090073e9 */ /* 0x0003e600080000ff */
[----:B------:R-:W-:Y:S01]  /*4830*/  LOP3.LUT R11, R11, UR4, RZ, 0x3c, !PT ;  /* 0x000000040b0b7c12 */ /* 0x000fe2000f8e3cff */
[----:B------:R-:W-:Y:S07]  /*4840*/  @P1 BRA `(.L_x_90) ;  /* 0xfffffff800c01947 */ /* 0x000fee000383ffff */
[----:B------:R-:W2:Y:S01]  /*4850*/  S2UR UR4, SR_CgaCtaId ;  /* 0x00000000000479c3 */ /* 0x000ea20000008800 */
[----:B------:R-:W-:Y:S01]  /*4860*/  ELECT P0, URZ, PT ;  /* 0x0000000000ff782f */ /* 0x000fe20003800000 */
[----:B------:R-:W-:Y:S01]  /*4870*/  IMAD.MOV.U32 R0, RZ, RZ, 0x1 ;  /* 0x00000001ff007424 */ /* 0x000fe200078e00ff */
[----:B------:R-:W-:Y:S01]  /*4880*/  UIADD3 UR6, UPT, UPT, UR6, 0x290, URZ ;  /* 0x0000029006067890 */ /* 0x000fe2000fffe0ff */
[----:B------:R-:W-:Y:S01]  /*4890*/  SHF.L.U32 R3, R11, 0x1f, RZ ;  /* 0x0000001f0b037819 */ /* 0x000fe200000006ff */
[----:B------:R-:W-:-:S03]  /*48a0*/  UMOV UR5, 0x40 ;  /* 0x0000004000057882 */ /* 0x000fc60000000000 */
[----:B------:R-:W-:Y:S01]  /*48b0*/  UVIRTCOUNT.DEALLOC.SMPOOL 0x80 ;  /* 0x000000800000784c */ /* 0x000fe20000000000 */
[----:B--2---:R-:W-:Y:S02]  /*48c0*/  ULEA UR4, UR4, UR5, 0x18 ;  /* 0x0000000504047291 */ /* 0x004fe4000f8ec0ff */
[----:B------:R-:W-:-:S07]  /*48d0*/  ULEA UR5, UR17, UR6, 0x3 ;  /* 0x0000000611057291 */ /* 0x000fce000f8e18ff */
[----:B------:R2:W-:Y:S02]  /*48e0*/  @P0 STS.U8 [UR4+0x1c], R0 ;  /* 0x00001c00ff000988 */ /* 0x0005e40008000004 */
[----:B------:R-:W3:Y:S02]  /*48f0*/  SYNCS.PHASECHK.TRANS64.TRYWAIT P0, [UR5], R3 ;  /* 0x00000003ff0075a7 */ /* 0x000ee40008001105 */
[----:B--23--:R-:W-:Y:S05]  /*4900*/  @!P0 BRA `(.L_x_91) ;  /* 0x0000004c00108947 */ /* 0x00cfea0003800000 */
.L_x_216:
[----:B------:R-:W-:-:S04]  /*4910*/  UIADD3 UR7, UPT, UPT, UR17, 0x1, URZ ;  /* 0x0000000111077890 */ /* 0x000fc8000fffe0ff */
[----:B------:R-:W-:-:S04]  /*4920*/  UISETP.NE.AND UP0, UPT, UR7, 0x4, UPT ;  /* 0x000000040700788c */ /* 0x000fc8000bf05270 */
[----:B------:R-:W-:Y:S02]  /*4930*/  USEL UR8, URZ, 0x1, UP0 ;  /* 0x00000001ff087887 */ /* 0x000fe40008000000 */
[----:B------:R-:W-:-:S04]  /*4940*/  USEL UR7, UR7, URZ, UP0 ;  /* 0x000000ff07077287 */ /* 0x000fc80008000000 */
[----:B------:R-:W-:Y:S01]  /*4950*/  ULEA UR5, UR7, UR6, 0x3 ;  /* 0x0000000607057291 */ /* 0x000fe2000f8e18ff */
[----:B------:R-:W-:-:S04]  /*4960*/  LOP3.LUT R2, R11, UR8, RZ, 0x3c, !PT ;  /* 0x000000080b027c12 */ /* 0x000fc8000f8e3cff */
[----:B--2---:R-:W-:-:S04]  /*4970*/  SHF.L.U32 R3, R2, 0x1f, RZ ;  /* 0x0000001f02037819 */ /* 0x004fc800000006ff */
[----:B------:R-:W2:Y:S02]  /*4980*/  SYNCS.PHASECHK.TRANS64.TRYWAIT P0, [UR5], R3 ;  /* 0x00000003ff0075a7 */ /* 0x000ea40008001105 */
[----:B--2---:R-:W-:Y:S05]  /*4990*/  @!P0 BRA `(.L_x_92) ;  /* 0x0000004c00048947 */ /* 0x004fea0003800000 */
.L_x_218:
        /* <DEDUP_REMOVED lines=9> */
.L_x_220:
[----:B------:R-:W-:-:S04]  /*4a30*/  UIADD3 UR7, UPT, UPT, UR7, 0x1, URZ ;  /* 0x0000000107077890 */ /* 0x000fc8000fffe0ff */
[----:B------:R-:W-:-:S04]  /*4a40*/  UISETP.NE.AND UP0, UPT, UR7, 0x4, UPT ;  /* 0x000000040700788c */ /* 0x000fc8000bf05270 */
[----:B------:R-:W-:Y:S02]  /*4a50*/  USEL UR5, URZ, 0x1, UP0 ;  /* 0x00000001ff057887 */ /* 0x000fe40008000000 */
[----:B------:R-:W-:-:S04]  /*4a60*/  USEL UR7, UR7, URZ, UP0 ;  /* 0x000000ff07077287 */ /* 0x000fc80008000000 */
[----:B------:R-:W-:Y:S01]  /*4a70*/  ULEA UR7, UR7, UR6, 0x3 ;  /* 0x0000000607077291 */ /* 0x000fe2000f8e18ff */
[----:B--2---:R-:W-:-:S04]  /*4a80*/  LOP3.LUT R3, R2, UR5, RZ, 0x3c, !PT ;  /* 0x0000000502037c12 */ /* 0x004fc8000f8e3cff */
[----:B------:R-:W-:-:S04]  /*4a90*/  SHF.L.U32 R3, R3, 0x1f, RZ ;  /* 0x0000001f03037819 */ /* 0x000fc800000006ff */
[----:B------:R-:W2:Y:S02]  /*4aa0*/  SYNCS.PHASECHK.TRANS64.TRYWAIT P0, [UR7], R3 ;  /* 0x00000003ff0075a7 */ /* 0x000ea40008001107 */
[----:B--2---:R-:W-:Y:S05]  /*4ab0*/  @!P0 BRA `(.L_x_94) ;  /* 0x0000004800ec8947 */ /* 0x004fea0003800000 */
.L_x_222:
[----:B------:R-:W-:Y:S01]  /*4ac0*/  NOP ;  /* 0x0000000000007918 */ /* 0x000fe20000000000 */
[----:B--2---:R-:W2:Y:S01]  /*4ad0*/  LDS R0, [UR4+0x14] ;  /* 0x00001404ff007984 */ /* 0x004ea20008000800 */
[----:B------:R-:W-:Y:S01]  /*4ae0*/  ULOP3.LUT UR6, UR19, 0xffff, URZ, 0xc0, !UPT ;  /* 0x0000ffff13067892 */ /* 0x000fe2000f8ec0ff */
[----:B------:R-:W-:Y:S01]  /*4af0*/  UMOV UR8, 0xffff ;  /* 0x0000ffff00087882 */ /* 0x000fe20000000000 */
[----:B------:R-:W-:Y:S02]  /*4b00*/  UMOV UR5, 0x1 ;  /* 0x0000000100057882 */ /* 0x000fe40000000000 */
[----:B------:R-:W-:-:S04]  /*4b10*/  USHF.R.U32.HI UR6, URZ, 0x5, UR6 ;  /* 0x00000005ff067899 */ /* 0x000fc80008011606 */
[----:B------:R-:W-:Y:S02]  /*4b20*/  USHF.L.U32 UR8, UR8, UR6, URZ ;  /* 0x0000000608087299 */ /* 0x000fe400080006ff */
[----:B------:R-:W-:-:S04]  /*4b30*/  USHF.L.U32 UR5, UR5, UR6, URZ ;  /* 0x0000000605057299 */ /* 0x000fc800080006ff */
[----:B--2---:R-:W-:-:S04]  /*4b40*/  LOP3.LUT R0, R0, UR8, RZ, 0xc0, !PT ;  /* 0x0000000800007c12 */ /* 0x004fc8000f8ec0ff */
[----:B------:R-:W-:-:S13]  /*4b50*/  ISETP.NE.AND P0, PT, R0, UR8, PT ;  /* 0x0000000800007c0c */ /* 0x000fda000bf05270 */
[----:B------:R-:W-:Y:S05]  /*4b60*/  @P0 BRA `(.L_x_95) ;  /* 0x0000000000580947 */ /* 0x000fea0003800000 */
[----:B------:R-:W2:Y:S02]  /*4b70*/  LDS R0, [UR4+0x18] ;  /* 0x00001804ff007984 */ /* 0x000ea40008000800 */
[----:B--2---:R-:W-:-:S04]  /*4b80*/  LOP3.LUT R0, R0, UR5, RZ, 0xc0, !PT ;  /* 0x0000000500007c12 */ /* 0x004fc8000f8ec0ff */
[----:B------:R-:W-:-:S13]  /*4b90*/  ISETP.NE.AND P0, PT, R0, UR5, PT ;  /* 0x0000000500007c0c */ /* 0x000fda000bf05270 */
[----:B------:R-:W-:Y:S05]  /*4ba0*/  @P0 BRA `(.L_x_96) ;  /* 0x00000000003c0947 */ /* 0x000fea0003800000 */
[----:B------:R-:W2:Y:S01]  /*4bb0*/  S2R R2, SR_LANEID ;  /* 0x0000000000027919 */ /* 0x000ea20000000000 */
[----:B------:R-:W-:Y:S01]  /*4bc0*/  ULOP3.LUT UR8, URZ, UR8, URZ, 0x33, !UPT ;  /* 0x00000008ff087292 */ /* 0x000fe2000f8e33ff */
[----:B------:R-:W-:Y:S01]  /*4bd0*/  LOP3.LUT R4, RZ, UR5, RZ, 0x33, !PT ;  /* 0x00000005ff047c12 */ /* 0x000fe2000f8e33ff */
[----:B------:R-:W-:Y:S02]  /*4be0*/  VOTEU.ANY UR7, UPT, PT ;  /* 0x0000000000077886 */ /* 0x000fe400038e0100 */
[----:B------:R-:W-:Y:S01]  /*4bf0*/  UFLO.U32 UR7, UR7 ;  /* 0x00000007000772bd */ /* 0x000fe200080e0000 */
[----:B------:R-:W3:Y:S01]  /*4c00*/  REDUX UR5, R4 ;  /* 0x00000000040573c4 */ /* 0x000ee20000000000 */
[----:B------:R-:W-:-:S06]  /*4c10*/  IMAD.U32 R0, RZ, RZ, UR8 ;  /* 0x00000008ff007e24 */ /* 0x000fcc000f8e00ff */
[----:B------:R1:W-:Y:S01]  /*4c20*/  UTCATOMSWS.AND URZ, UR8 ;  /* 0x0000000800ff79e3 */ /* 0x0003e20008000000 */
[----:B------:R-:W4:Y:S01]  /*4c30*/  REDUX UR6, R0 ;  /* 0x00000000000673c4 */ /* 0x000f220000000000 */
[----:B--2---:R-:W-:Y:S01]  /*4c40*/  ISETP.EQ.U32.AND P0, PT, R2, UR7, PT ;  /* 0x0000000702007c0c */ /* 0x004fe2000bf02070 */
[----:B---3--:R-:W-:Y:S01]  /*4c50*/  IMAD.U32 R2, RZ, RZ, UR5 ;  /* 0x00000005ff027e24 */ /* 0x008fe2000f8e00ff */
[----:B----4-:R-:W-:-:S11]  /*4c60*/  MOV R3, UR6 ;  /* 0x0000000600037c02 */ /* 0x010fd60008000f00 */
[----:B------:R1:W-:Y:S04]  /*4c70*/  @P0 ATOMS.AND RZ, [UR4+0x14], R3 ;  /* 0x00001403ffff098c */ /* 0x0003e8000a800004 */
[----:B------:R1:W-:Y:S01]  /*4c80*/  @P0 ATOMS.AND RZ, [UR4+0x18], R2 ;  /* 0x00001802ffff098c */ /* 0x0003e2000a800004 */
[----:B------:R-:W-:Y:S05]  /*4c90*/  BRA `(.L_x_97) ;  /* 0x0000000000147947 */ /* 0x000fea0003800000 */
.L_x_96:
[----:B------:R-:W-:Y:S02]  /*4ca0*/  MOV R2, 0x4cc0 ;  /* 0x00004cc000027802 */ /* 0x000fe40000000f00 */
[----:B-1--45:R-:W-:Y:S05]  /*4cb0*/  CALL.REL.NOINC `($__internal_0_$__cuda_sm10x_tcgen05_guardrail_trap_col_being_dealloced_not_returned_by_alloc) ;  /* 0x0000004c00487944 */ /* 0x032fea0003c00000 */
[----:B------:R-:W-:Y:S05]  /*4cc0*/  BRA `(.L_x_97) ;  /* 0x0000000000087947 */ /* 0x000fea0003800000 */
.L_x_95:
[----:B------:R-:W-:Y:S02]  /*4cd0*/  MOV R2, 0x4cf0 ;  /* 0x00004cf000027802 */ /* 0x000fe40000000f00 */
[----:B-1--45:R-:W-:Y:S05]  /*4ce0*/  CALL.REL.NOINC `($__internal_2_$__cuda_sm10x_tcgen05_guardrail_trap_unallocated_columns_being_dealloced) ;  /* 0x0000004c00547944 */ /* 0x032fea0003c00000 */
.L_x_97:
[----:B------:R-:W-:Y:S01]  /*4cf0*/  NOP ;  /* 0x0000000000007918 */ /* 0x000fe20000000000 */
[----:B-1----:R-:W-:Y:S05]  /*4d00*/  EXIT ;  /* 0x000000000000794d */ /* 0x002fea0003800000 */
.L_x_79:
[----:B------:R-:W-:-:S09]  /*4d10*/  UISETP.NE.OR UP2, UPT, UR8, 0x3, !UP2 ;  /* 0x000000030800788c */ /* 0x000fd2000d745670 */
[----:B------:R-:W-:Y:S05]  /*4d20*/  BRA.U UP2, `(.L_x_98) ;  /* 0x0000000d02407547 */ /* 0x000fea000b800000 */
[----:B------:R-:W1:Y:S01]  /*4d30*/  LDC R0, c[0x0][0xb30] ;  /* 0x0002cc00ff007b82 */ /* 0x000e620000000800 */
[----:B------:R-:W2:Y:S01]  /*4d40*/  LDCU.64 UR8, c[0x0][0x888] ;  /* 0x00011100ff0877ac */ /* 0x000ea20008000a00 */
[----:B------:R-:W-:Y:S02]  /*4d50*/  HFMA2 R29, -RZ, RZ, 0, 0 ;  /* 0x00000000ff1d7431 */ /* 0x000fe400000001ff */
[----:B------:R-:W-:Y:S01]  /*4d60*/  IMAD.MOV.U32 R31, RZ, RZ, 0x1 ;  /* 0x00000001ff1f7424 */ /* 0x000fe200078e00ff */
[----:B------:R-:W-:Y:S01]  /*4d70*/  MOV R23, 0x1000 ;  /* 0x0000100000177802 */ /* 0x000fe20000000f00 */
[----:B------:R-:W4:Y:S01]  /*4d80*/  LDCU.64 UR4, c[0x0][0x890] ;  /* 0x00011200ff0477ac */ /* 0x000f220008000a00 */
[----:B------:R-:W-:Y:S01]  /*4d90*/  IMAD.MOV.U32 R30, RZ, RZ, RZ ;  /* 0x000000ffff1e7224 */ /* 0x000fe200078e00ff */
[----:B------:R-:W3:Y:S01]  /*4da0*/  LDC R19, c[0x0][0x370] ;  /* 0x0000dc00ff137b82 */ /* 0x000ee20000000800 */
[----:B------:R-:W-:Y:S01]  /*4db0*/  UMOV UR7, 0x400 ;  /* 0x0000040000077882 */ /* 0x000fe20000000000 */
[----:B------:R-:W-:-:S02]  /*4dc0*/  UPLOP3.LUT UP1, UPT, UPT, UPT, UPT, 0x40, 0x4 ;  /* 0x000000000004789c */ /* 0x000fc40003f2e870 */
[----:B------:R-:W-:-:S04]  /*4dd0*/  ULEA UR7, UR37, UR7, 0x18 ;  /* 0x0000000725077291 */ /* 0x000fc8000f8ec0ff */
[----:B------:R-:W3:Y:S01]  /*4de0*/  LDC R2, c[0x0][0xb0c] ;  /* 0x0002c300ff027b82 */ /* 0x000ee20000000800 */
[----:B------:R-:W-:Y:S02]  /*4df0*/  UIADD3 UR13, UPT, UPT, UR7, 0x228, URZ ;  /* 0x00000228070d7890 */ /* 0x000fe4000fffe0ff */
[----:B--2---:R-:W-:Y:S02]  /*4e00*/  UISETP.NE.U32.AND UP2, UPT, UR8, URZ, UPT ;  /* 0x000000ff0800728c */ /* 0x004fe4000bf45070 */
[----:B------:R-:W-:Y:S02]  /*4e10*/  UIADD3 UR17, UPT, UPT, UR7, 0x220, URZ ;  /* 0x0000022007117890 */ /* 0x000fe4000fffe0ff */
[----:B----4-:R-:W-:Y:S01]  /*4e20*/  UISETP.NE.U32.AND UP3, UPT, UR4, URZ, UPT ;  /* 0x000000ff0400728c */ /* 0x010fe2000bf65070 */
[----:B------:R-:W2:Y:S01]  /*4e30*/  LDC R18, c[0x0][0xb20] ;  /* 0x0002c800ff127b82 */ /* 0x000ea20000000800 */
[----:B-1----:R-:W-:Y:S01]  /*4e40*/  ISETP.NE.AND P1, PT, R0, 0x1, PT ;  /* 0x000000010000780c */ /* 0x002fe20003f25270 */
[----:B------:R-:W-:-:S02]  /*4e50*/  UISETP.NE.AND.EX UP2, UPT, UR9, URZ, UPT, UP2 ;  /* 0x000000ff0900728c */ /* 0x000fc4000bf45320 */
[----:B------:R-:W-:Y:S02]  /*4e60*/  UPRMT UR13, UR37, 0x654, UR13 ;  /* 0x00000654250d7896 */ /* 0x000fe4000800000d */
[----:B------:R-:W-:Y:S02]  /*4e70*/  UISETP.NE.AND.EX UP3, UPT, UR5, URZ, UPT, UP3 ;  /* 0x000000ff0500728c */ /* 0x000fe4000bf65330 */
[----:B------:R-:W1:Y:S08]  /*4e80*/  LDC.64 R32, c[0x0][0x348] ;  /* 0x0000d200ff207b82 */ /* 0x000e700000000a00 */
[----:B------:R-:W4:Y:S08]  /*4e90*/  LDC.64 R16, c[0x0][0xb10] ;  /* 0x0002c400ff107b82 */ /* 0x000f300000000a00 */
[----:B------:R-:W1:Y:S08]  /*4ea0*/  LDC.64 R6, c[0x0][0xb18] ;  /* 0x0002c600ff067b82 */ /* 0x000e700000000a00 */
[----:B------:R-:W1:Y:S08]  /*4eb0*/  LDC.64 R4, c[0x0][0xb28] ;  /* 0x0002ca00ff047b82 */ /* 0x000e700000000a00 */
[----:B--23--:R-:W1:Y:S02]  /*4ec0*/  LDC R22, c[0x0][0x374] ;  /* 0x0000dd00ff167b82 */ /* 0x00ce640000000800 */
.L_x_107:
[C---:B------:R-:W-:Y:S02]  /*4ed0*/  LEA R0, R30.reuse, UR7, 0x3 ;  /* 0x000000071e007c11 */ /* 0x040fe4000f8e18ff */
[----:B------:R-:W-:Y:S02]  /*4ee0*/  SHF.L.U32 R3, R29, 0x1f, RZ ;  /* 0x0000001f1d037819 */ /* 0x000fe400000006ff */
[----:B------:R-:W-:Y:S02]  /*4ef0*/  LEA R24, R30, UR7, 0x4 ;  /* 0x000000071e187c11 */ /* 0x000fe4000f8e20ff */
[----:B--2---:R-:W2:Y:S02]  /*4f00*/  SYNCS.PHASECHK.TRANS64.TRYWAIT P0, [R0+URZ+0x250], R3 ;  /* 0x00025003000075a7 */ /* 0x004ea400080011ff */
[----:B--2---:R-:W-:Y:S05]  /*4f10*/  @!P0 BRA `(.L_x_99) ;  /* 0x0000004400ec8947 */ /* 0x004fea0003800000 */
.L_x_223:
[----:B------:R-:W-:Y:S01]  /*4f20*/  ISETP.GE.AND P0, PT, R40, 0x1, PT ;  /* 0x000000012800780c */ /* 0x000fe20003f06270 */
[----:B------:R-:W3:Y:S01]  /*4f30*/  LDS.128 R24, [R24+0x2e0] ;  /* 0x0002e00018187984 */ /* 0x000ee20000000c00 */
[----:B--2---:R-:W-:Y:S01]  /*4f40*/  VIADD R0, R0, 0x260 ;  /* 0x0000026000007836 */ /* 0x004fe20000000000 */
[----:B------:R-:W-:Y:S01]  /*4f50*/  @!PT LDS RZ, [RZ] ;  /* 0x00000000fffff984 */ /* 0x000fe20000000800 */
[----:B------:R-:W-:Y:S01]  /*4f60*/  @!PT LDS RZ, [RZ] ;  /* 0x00000000fffff984 */ /* 0x000fe20000000800 */
[----:B------:R-:W-:Y:S01]  /*4f70*/  @!PT LDS RZ, [RZ] ;  /* 0x00000000fffff984 */ /* 0x000fe20000000800 */
[----:B------:R-:W-:Y:S01]  /*4f80*/  @!PT LDS RZ, [RZ] ;  /* 0x00000000fffff984 */ /* 0x000fe20000000800 */
[----:B------:R2:W-:Y:S06]  /*4f90*/  MEMBAR.ALL.CTA ;  /* 0x0000000000007992 */ /* 0x0005ec0000008000 */
[----:B--2---:R-:W2:Y:S01]  /*4fa0*/  FENCE.VIEW.ASYNC.S ;  /* 0x00000000000073c6 */ /* 0x004ea20000000000 */
[----:B------:R-:W-:Y:S04]  /*4fb0*/  PRMT R0, RZ, 0x654, R0 ;  /* 0x00000654ff007816 */ /* 0x000fe80000000000 */
[----:B--2---:R2:W-:Y:S01]  /*4fc0*/  SYNCS.ARRIVE.TRANS64.RED.A1T0 RZ, [R0+URZ], RZ ;  /* 0x000000ff00ff79a7 */ /* 0x0045e200081004ff */
[----:B---3--:R-:W-:Y:S11]  /*4fd0*/  LOP3.LUT P3, RZ, R26, 0x1, RZ, 0xc0, !PT ;  /* 0x000000011aff7812 */ /* 0x008ff6000786c0ff */
[----:B------:R-:W-:Y:S02]  /*4fe0*/  @!UPT UIADD3 URZ, UPT, UPT, URZ, URZ, URZ ;  /* 0x000000fffffff290 */ /* 0x000fe4000fffe0ff */
[----:B------:R-:W-:Y:S02]  /*4ff0*/  @P3 MOV R13, R24 ;  /* 0x00000018000d3202 */ /* 0x000fe40000000f00 */
[----:B------:R-:W-:Y:S01]  /*5000*/  @P3 LOP3.LUT R8, R25, 0xffff, RZ, 0xc0, !PT ;  /* 0x0000ffff19083812 */ /* 0x000fe200078ec0ff */
[----:B--2---:R-:W-:Y:S06]  /*5010*/  @!P0 BRA `(.L_x_100) ;  /* 0x0000000000a48947 */ /* 0x004fec0003800000 */
[----:B-1----:R-:W-:Y:S01]  /*5020*/  IMAD.HI.U32 R35, R22, R7, RZ ;  /* 0x0000000716237227 */ /* 0x002fe200078e00ff */
[----:B------:R-:W-:Y:S02]  /*5030*/  ISETP.NE.AND P0, PT, R6, 0x1, PT ;  /* 0x000000010600780c */ /* 0x000fe40003f05270 */
[----:B------:R-:W-:Y:S01]  /*5040*/  ISETP.NE.AND P2, PT, R40, 0x1, PT ;  /* 0x000000012800780c */ /* 0x000fe20003f45270 */
[----:B----4-:R-:W-:Y:S01]  /*5050*/  IMAD.HI.U32 R34, R19, R16, RZ ;  /* 0x0000001013227227 */ /* 0x010fe200078e00ff */
[----:B------:R-:W-:Y:S02]  /*5060*/  SHF.R.U32.HI R35, RZ, R18, R35 ;  /* 0x00000012ff237219 */ /* 0x000fe40000011623 */
[----:B------:R-:W-:Y:S01]  /*5070*/  ISETP.NE.AND P4, PT, R2, 0x1, PT ;  /* 0x000000010200780c */ /* 0x000fe20003f85270 */
[----:B------:R-:W-:Y:S01]  /*5080*/  IMAD.HI.U32 R36, R13, R16, RZ ;  /* 0x000000100d247227 */ /* 0x000fe200078e00ff */
[----:B------:R-:W-:Y:S02]  /*5090*/  SHF.R.U32.HI R34, RZ, R17, R34 ;  /* 0x00000011ff227219 */ /* 0x000fe40000011622 */
[----:B------:R-:W-:Y:S01]  /*50a0*/  SEL R3, R22, R35, !P0 ;  /* 0x0000002316037207 */ /* 0x000fe20004000000 */
[C---:B------:R-:W-:Y:S01]  /*50b0*/  IMAD.HI.U32 R35, R8.reuse, R7, RZ ;  /* 0x0000000708237227 */ /* 0x040fe200078e00ff */
[----:B------:R-:W-:Y:S02]  /*50c0*/  SEL R11, R19, R34, !P4 ;  /* 0x00000022130b7207 */ /* 0x000fe40006000000 */
[----:B------:R-:W-:Y:S01]  /*50d0*/  SHF.R.U32.HI R36, RZ, R17, R36 ;  /* 0x00000011ff247219 */ /* 0x000fe20000011624 */
[----:B------:R-:W-:Y:S01]  /*50e0*/  IMAD.HI.U32 R38, R3, R4, RZ ;  /* 0x0000000403267227 */ /* 0x000fe200078e00ff */
[----:B------:R-:W-:Y:S03]  /*50f0*/  SHF.R.U32.HI R35, RZ, R18, R35 ;  /* 0x00000012ff237219 */ /* 0x000fe60000011623 */
[----:B------:R-:W-:Y:S01]  /*5100*/  IMAD.HI.U32 R34, R11, R4, RZ ;  /* 0x000000040b227227 */ /* 0x000fe200078e00ff */
[----:B------:R-:W-:Y:S02]  /*5110*/  @P2 SHF.R.U32.HI R3, RZ, R5, R38 ;  /* 0x00000005ff032219 */ /* 0x000fe40000011626 */
[----:B------:R-:W-:Y:S02]  /*5120*/  SEL R9, R8, R35, !P0 ;  /* 0x0000002308097207 */ /* 0x000fe40004000000 */
[----:B------:R-:W-:Y:S01]  /*5130*/  @P2 SHF.R.U32.HI R11, RZ, R5, R34 ;  /* 0x00000005ff0b2219 */ /* 0x000fe20000011622 */
[C---:B------:R-:W-:Y:S01]  /*5140*/  IMAD R10, R40.reuse, R3, RZ ;  /* 0x00000003280a7224 */ /* 0x040fe200078e02ff */
[----:B------:R-:W-:Y:S01]  /*5150*/  SEL R3, R13, R36, !P4 ;  /* 0x000000240d037207 */ /* 0x000fe20006000000 */
[C---:B------:R-:W-:Y:S03]  /*5160*/  IMAD.HI.U32 R14, R9.reuse, R4, RZ ;  /* 0x00000004090e7227 */ /* 0x040fe600078e00ff */
[----:B------:R-:W-:Y:S01]  /*5170*/  ISETP.GE.AND P0, PT, R9, R10, PT ;  /* 0x0000000a0900720c */ /* 0x000fe20003f06270 */
[C---:B------:R-:W-:Y:S01]  /*5180*/  IMAD R12, R40.reuse, R11, RZ ;  /* 0x0000000b280c7224 */ /* 0x040fe200078e02ff */
[-C--:B------:R-:W-:Y:S04]  /*5190*/  SHF.R.U32.HI R14, RZ, R5.reuse, R14 ;  /* 0x00000005ff0e7219 */ /* 0x080fe8000001160e */
[----:B------:R-:W-:Y:S02]  /*51a0*/  ISETP.GE.OR P0, PT, R3, R12, P0 ;  /* 0x0000000c0300720c */ /* 0x000fe40000706670 */
[----:B------:R-:W-:Y:S05]  /*51b0*/  SEL R15, R9, R14, !P2 ;  /* 0x0000000e090f7207 */ /* 0x000fea0005000000 */
[----:B------:R-:W-:Y:S04]  /*51c0*/  IMAD.MOV R14, RZ, RZ, -R15 ;  /* 0x000000ffff0e7224 */ /* 0x000fe800078e0a0f */
[----:B------:R-:W-:Y:S02]  /*51d0*/  IMAD R14, R40, R14, R9 ;  /* 0x0000000e280e7224 */ /* 0x000fe400078e0209 */
[C---:B------:R-:W-:Y:S05]  /*51e0*/  @!P0 IMAD.HI.U32 R10, R3.reuse, R4, RZ ;  /* 0x00000004030a8227 */ /* 0x040fea00078e00ff */
[----:B------:R-:W-:Y:S04]  /*51f0*/  @!P0 SHF.R.U32.HI R10, RZ, R5, R10 ;  /* 0x00000005ff0a8219 */ /* 0x000fe8000001160a */
[----:B------:R-:W-:Y:S01]  /*5200*/  @!P0 SEL R0, R3, R10, !P2 ;  /* 0x0000000a03008207 */ /* 0x000fe20005000000 */
[----:B------:R-:W-:Y:S03]  /*5210*/  IMAD.MOV R10, RZ, RZ, -R3 ;  /* 0x000000ffff0a7224 */ /* 0x000fe600078e0a03 */
[----:B------:R-:W-:Y:S01]  /*5220*/  @!P0 IADD3 R15, PT, PT, R15, -R0, RZ ;  /* 0x800000000f0f8210 */ /* 0x000fe20007ffe0ff */
[----:B------:R-:W-:Y:S01]  /*5230*/  @!P0 IMAD R0, R11, R14, R0 ;  /* 0x0000000e0b008224 */ /* 0x000fe200078e0200 */
[----:B------:R-:W-:Y:S01]  /*5240*/  IADD3 R11, PT, PT, -R9, RZ, RZ ;  /* 0x000000ff090b7210 */ /* 0x000fe20007ffe1ff */
[----:B------:R-:W-:Y:S02]  /*5250*/  IMAD R13, R2, R10, R13 ;  /* 0x0000000a020d7224 */ /* 0x000fe400078e020d */
[----:B------:R-:W-:Y:S02]  /*5260*/  @!P0 IMAD R9, R15, R40, R3 ;  /* 0x000000280f098224 */ /* 0x000fe400078e0203 */
[----:B------:R-:W-:Y:S02]  /*5270*/  @!P0 IMAD.MOV.U32 R3, RZ, RZ, R0 ;  /* 0x000000ffff038224 */ /* 0x000fe400078e0000 */
[----:B------:R-:W-:Y:S02]  /*5280*/  IMAD R8, R6, R11, R8 ;  /* 0x0000000b06087224 */ /* 0x000fe400078e0208 */
[----:B------:R-:W-:Y:S02]  /*5290*/  IMAD R13, R3, R2, R13 ;  /* 0x00000002030d7224 */ /* 0x000fe400078e020d */
[----:B------:R-:W-:Y:S02]  /*52a0*/  IMAD R8, R9, R6, R8 ;  /* 0x0000000609087224 */ /* 0x000fe400078e0208 */
.L_x_100:
[----:B------:R-:W-:Y:S05]  /*52b0*/  BRA.U UP1, `(.L_x_101) ;  /* 0x0000000101107547 */ /* 0x000fea000b800000 */
[----:B------:R-:W-:Y:S04]  /*52c0*/  MOV R0, UR6 ;  /* 0x0000000600007c02 */ /* 0x000fe80008000f00 */
[----:B------:R-:W-:Y:S04]  /*52d0*/  SHF.L.U32 R3, R0, 0x1f, RZ ;  /* 0x0000001f00037819 */ /* 0x000fe800000006ff */
[----:B------:R-:W2:Y:S02]  /*52e0*/  SYNCS.PHASECHK.TRANS64.TRYWAIT P0, [UR7+0x248], R3 ;  /* 0x00024803ff0075a7 */ /* 0x000ea40008001107 */
[----:B--2---:R-:W-:Y:S05]  /*52f0*/  @!P0 BRA `(.L_x_102) ;  /* 0x0000004400088947 */ /* 0x004fea0003800000 */
.L_x_101:
[----:B------:R-:W-:Y:S02]  /*5300*/  R2UR UR19, R21 ;  /* 0x00000000151372ca */ /* 0x000fe400000e0000 */
[----:B------:R-:W-:Y:S02]  /*5310*/  R2UR UR18, R20 ;  /* 0x00000000141272ca */ /* 0x000fe400000e0000 */
[----:B------:R-:W-:Y:S02]  /*5320*/  ISETP.NE.U32.AND P2, PT, RZ, UR4, PT ;  /* 0x00000004ff007c0c */ /* 0x000fe4000bf45070 */
[----:B------:R-:W-:Y:S02]  /*5330*/  SHF.L.U32 R12, R31, 0x1f, RZ ;  /* 0x0000001f1f0c7819 */ /* 0x000fe400000006ff */
[----:B------:R-:W-:Y:S05]  /*5340*/  ISETP.NE.AND.EX P2, PT, RZ, UR5, PT, P2 ;  /* 0x00000005ff007c0c */ /* 0x000fea000bf45320 */
[----:B------:R-:W-:Y:S02]  /*5350*/  USHF.L.U32 UR19, UR19, 0x6, URZ ;  /* 0x0000000613137899 */ /* 0x000fe400080006ff */
[----:B------:R-:W-:Y:S01]  /*5360*/  USHF.L.U32 UR18, UR18, 0x7, URZ ;  /* 0x0000000712127899 */ /* 0x000fe200080006ff */
[----:B------:R-:W-:Y:S11]  /*5370*/  BRA.U !UP3, `(.L_x_103) ;  /* 0x000000010b347547 */ /* 0x000ff6000b800000 */
[----:B------:R-:W-:Y:S01]  /*5380*/  UPLOP3.LUT UP0, UPT, UPT, UPT, UP2, 0x80, 0x8 ;  /* 0x000000000008789c */ /* 0x000fe20003f0f020 */
[----:B--2---:R-:W-:Y:S02]  /*5390*/  HFMA2 R0, -RZ, RZ, 0, 5.9604644775390625e-08 ;  /* 0x00000001ff007431 */ /* 0x004fe400000001ff */
[----:B------:R-:W-:Y:S03]  /*53a0*/  IMAD.MOV.U32 R95, RZ, RZ, 0x1 ;  /* 0x00000001ff5f7424 */ /* 0x000fe600078e00ff */
[----:B------:R-:W-:Y:S05]  /*53b0*/  PLOP3.LUT P0, PT, PT, PT, UP0, 0x80, 0x8 ;  /* 0x000000000008781c */ /* 0x000fea0003f0f008 */
[----:B------:R-:W2:Y:S01]  /*53c0*/  @UP0 LDCU.64 UR10, c[0x0][0x888] ;  /* 0x00011100ff0a07ac */ /* 0x000ea20008000a00 */
[----:B------:R-:W-:Y:S07]  /*53d0*/  @UP0 UIMAD UR8, UR36, UR4, URZ ;  /* 0x00000004240802a4 */ /* 0x000fee000f8e02ff */
[----:B------:R-:W-:Y:S01]  /*53e0*/  @!P0 PRMT R95, R0, 0x7610, R95 ;  /* 0x00007610005f8816 */ /* 0x000fe2000000005f */
[----:B--2---:R-:W-:Y:S03]  /*53f0*/  @UP0 UIMAD.WIDE UR10, UR8, 0x4, UR10 ;  /* 0x00000004080a08a5 */ /* 0x004fe6000f8e020a */
[----:B------:R-:W2:Y:S03]  /*5400*/  @!UP0 LDCU UR8, c[0x0][0x880] ;  /* 0x00011000ff0887ac */ /* 0x000ea60008000800 */
[----:B------:R-:W-:Y:S01]  /*5410*/  IMAD.U32 R10, RZ, RZ, UR10 ;  /* 0x0000000aff0a7e24 */ /* 0x000fe2000f8e00ff */
[----:B------:R-:W-:Y:S05]  /*5420*/  MOV R11, UR11 ;  /* 0x0000000b000b7c02 */ /* 0x000fea0008000f00 */
[----:B-----5:R3:W5:Y:S02]  /*5430*/  @P0 LDG.E R49, desc[UR46][R10.64] ;  /* 0x0000002e0a310981 */ /* 0x020764000c1e1900 */
[----:B--23--:R-:W-:Y:S07]  /*5440*/  @!P0 IMAD.U32 R49, RZ, RZ, UR8 ;  /* 0x00000008ff318e24 */ /* 0x00cfee000f8e00ff */
.L_x_103:
[----:B-----5:R-:W-:Y:S01]  /*5450*/  @!P2 FSETP.EQ.AND P0, PT, R49, RZ, PT ;  /* 0x000000ff3100a20b */ /* 0x020fe20003f02000 */
[----:B------:R-:W-:Y:S01]  /*5460*/  @!UPT UIADD3 URZ, UPT, UPT, URZ, URZ, URZ ;  /* 0x000000fffffff290 */ /* 0x000fe2000fffe0ff */
[----:B------:R-:W-:Y:S11]  /*5470*/  @!P2 BRA `(.L_x_104) ;  /* 0x000000000014a947 */ /* 0x000ff60003800000 */
[----:B------:R-:W-:Y:S02]  /*5480*/  LOP3.LUT P2, RZ, R95, 0xff, RZ, 0xc0, !PT ;  /* 0x000000ff5fff7812 */ /* 0x000fe4000784c0ff */
[----:B------:R-:W-:Y:S04]  /*5490*/  PLOP3.LUT P0, PT, PT, PT, UP0, 0x80, 0x8 ;  /* 0x000000000008781c */ /* 0x000fe80003f0f008 */
[----:B------:R-:W-:Y:S07]  /*54a0*/  PLOP3.LUT P0, PT, P0, PT, PT, 0x8, 0x80 ;  /* 0x000000000080781c */ /* 0x000fee000070e170 */
[----:B------:R-:W-:Y:S11]  /*54b0*/  @P2 FSETP.EQ.AND P0, PT, R49, RZ, PT ;  /* 0x000000ff3100220b */ /* 0x000ff60003f02000 */
[----:B------:R-:W-:Y:S02]  /*54c0*/  @!UPT UIADD3 URZ, UPT, UPT, URZ, URZ, URZ ;  /* 0x000000fffffff290 */ /* 0x000fe4000fffe0ff */
.L_x_104:
[----:B------:R-:W3:Y:S01]  /*54d0*/  SYNCS.PHASECHK.TRANS64.TRYWAIT P2, [UR7+0x230], R12 ;  /* 0x0002300cff0075a7 */ /* 0x000ee20008041107 */
[----:B------:R-:W-:Y:S04]  /*54e0*/  ELECT P4, URZ, PT ;  /* 0x0000000000ff782f */ /* 0x000fe80003880000 */
[----:B------:R-:W-:Y:S11]  /*54f0*/  PLOP3.LUT P4, PT, P0, P4, PT, 0xf2, 0x2f ;  /* 0x00000000002f781c */ /* 0x000ff60000789e72 */
[----:B------:R-:W-:Y:S02]  /*5500*/  @!UPT UIADD3 URZ, UPT, UPT, URZ, URZ, URZ ;  /* 0x000000fffffff290 */ /* 0x000fe4000fffe0ff */
[----:B-1----:R-:W-:Y:S05]  /*5510*/  @!P4 IADD3 R21, P0, PT, R32, 0x580, RZ ;  /* 0x000005802015c810 */ /* 0x002fea0007f1e0ff */
[----:B------:R-:W-:Y:S01]  /*5520*/  @!P4 IMAD.X R20, RZ, RZ, R33, P0 ;  /* 0x000000ffff14c224 */ /* 0x000fe200000e0621 */
[----:B---3--:R-:W-:Y:S07]  /*5530*/  @!P2 BRA `(.L_x_105) ;  /* 0x000000400090a947 */ /* 0x008fee0003800000 */
.L_x_226:
[----:B------:R-:W3:Y:S01]  /*5540*/  LDC.64 R14, c[0x0][0xb10] ;  /* 0x0002c400ff0e7b82 */ /* 0x000ee20000000a00 */
[----:B------:R-:W-:Y:S01]  /*5550*/  @!P4 R2UR UR8, R20 ;  /* 0x000000001408c2ca */ /* 0x000fe200000e0000 */
[----:B------:R-:W-:Y:S01]  /*5560*/  VOTEU.ALL UP1, P4 ;  /* 0x0000000000ff7886 */ /* 0x000fe20002020000 */
[----:B------:R-:W-:Y:S01]  /*5570*/  @!P4 R2UR UR9, R21 ;  /* 0x000000001509c2ca */ /* 0x000fe200000e0000 */
[----:B------:R-:W-:Y:S01]  /*5580*/  UMOV UR10, 0x0 ;  /* 0x00000000000a7882 */ /* 0x000fe20000000000 */
[----:B------:R-:W-:Y:S03]  /*5590*/  UMOV UR11, 0x10000000 ;  /* 0x10000000000b7882 */ /* 0x000fe60000000000 */
[----:B------:R-:W5:Y:S01]  /*55a0*/  LDC.64 R10, c[0x0][0xb18] ;  /* 0x0002c600ff0a7b82 */ /* 0x000f620000000a00 */
[----:B------:R-:W-:Y:S01]  /*55b0*/  @!UP1 UIADD3 UR16, UPT, UPT, UR7, 0x400, URZ ;  /* 0x0000040007109890 */ /* 0x000fe2000fffe0ff */
[----:B------:R-:W-:Y:S01]  /*55c0*/  @P3 SHF.R.U32.HI R28, RZ, 0x10, R25 ;  /* 0x00000010ff1c3819 */ /* 0x000fe20000011619 */
[----:B------:R-:W-:Y:S01]  /*55d0*/  VOTEU.ALL UP1, P4 ;  /* 0x0000000000ff7886 */ /* 0x000fe20002020000 */
[----:B------:R-:W-:Y:S01]  /*55e0*/  UMOV UR20, UR36 ;  /* 0x0000002400147c82 */ /* 0x000fe20008000000 */
[----:B------:R-:W-:Y:S03]  /*55f0*/  VIADD R30, R30, 0x1 ;  /* 0x000000011e1e7836 */ /* 0x000fe60000000000 */
[----:B--2---:R-:W2:Y:S01]  /*5600*/  @!P1 LDC R0, c[0x0][0xb20] ;  /* 0x0002c800ff009b82 */ /* 0x004ea20000000800 */
[----:B------:R-:W-:Y:S01]  /*5610*/  IMAD.U32 R21, RZ, RZ, UR8 ;  /* 0x00000008ff157e24 */ /* 0x000fe2000f8e00ff */
[----:B------:R-:W-:Y:S06]  /*5620*/  UPRMT UR8, UR37, 0x654, UR17 ;  /* 0x0000065425087896 */ /* 0x000fec0008000011 */
[----:B-1----:R-:W1:Y:S01]  /*5630*/  @!P1 LDC R3, c[0x0][0xb0c] ;  /* 0x0002c300ff039b82 */ /* 0x002e620000000800 */
[----:B------:R-:W-:Y:S01]  /*5640*/  IMAD.U32 R20, RZ, RZ, UR9 ;  /* 0x00000009ff147e24 */ /* 0x000fe2000f8e00ff */
[----:B------:R-:W-:Y:S04]  /*5650*/  @!P4 R2UR UR15, R21 ;  /* 0x00000000150fc2ca */ /* 0x000fe800000e0000 */
[----:B------:R-:W-:Y:S01]  /*5660*/  @!P4 R2UR UR14, R20 ;  /* 0x00000000140ec2ca */ /* 0x000fe200000e0000 */
[----:B------:R-:W-:Y:S11]  /*5670*/  @!P4 IMAD.MOV.U32 R20, RZ, RZ, 0x1000 ;  /* 0x00001000ff14c424 */ /* 0x000ff600078e00ff */
[----:B------:R-:W-:Y:S01]  /*5680*/  @!UPT UIADD3 URZ, UPT, UPT, URZ, URZ, URZ ;  /* 0x000000fffffff290 */ /* 0x000fe2000fffe0ff */
[----:B------:R1:W-:Y:S01]  /*5690*/  @!UP1 UTMALDG.3D [UR16], [UR14], desc[UR10] ;  /* 0x00000a100e0095b4 */ /* 0x0003e20008011000 */
[----:B------:R1:W-:Y:S02]  /*56a0*/  @!P4 SYNCS.ARRIVE.TRANS64.RED.A0TR RZ, [UR7+0x220], R20 ;  /* 0x00022014ffffc9a7 */ /* 0x0003e40008300407 */
[----:B-1----:R-:W-:Y:S01]  /*56b0*/  @!P1 ISETP.NE.AND P2, PT, R3, 0x1, PT ;  /* 0x000000010300980c */ /* 0x002fe20003f45270 */
[C---:B---3--:R-:W-:Y:S01]  /*56c0*/  @!P1 IMAD.HI.U32 R14, R13.reuse, R14, RZ ;  /* 0x0000000e0d0e9227 */ /* 0x048fe200078e00ff */
[----:B-----5:R-:W-:Y:S03]  /*56d0*/  @!P1 ISETP.NE.AND P0, PT, R10, 0x1, PT ;  /* 0x000000010a00980c */ /* 0x020fe60003f05270 */
[C---:B------:R-:W-:Y:S01]  /*56e0*/  @!P1 IMAD.HI.U32 R11, R8.reuse, R11, RZ ;  /* 0x0000000b080b9227 */ /* 0x040fe200078e00ff */
[----:B------:R-:W-:Y:S04]  /*56f0*/  @!P1 SHF.R.U32.HI R14, RZ, R15, R14 ;  /* 0x0000000fff0e9219 */ /* 0x000fe8000001160e */
[----:B--2---:R-:W-:Y:S01]  /*5700*/  @!P1 SHF.R.U32.HI R9, RZ, R0, R11 ;  /* 0x00000000ff099219 */ /* 0x004fe2000001160b */
[----:B------:R-:W-:Y:S01]  /*5710*/  SYNCS.ARRIVE.TRANS64.RED.A1T0 RZ, [UR8], RZ ;  /* 0x000000ffffff79a7 */ /* 0x000fe20008100408 */
[----:B------:R-:W-:Y:S02]  /*5720*/  @!P1 SEL R14, R13, R14, !P2 ;  /* 0x0000000e0d0e9207 */ /* 0x000fe40005000000 */
[----:B------:R-:W-:Y:S01]  /*5730*/  @!P1 SEL R9, R8, R9, !P0 ;  /* 0x0000000908099207 */ /* 0x000fe20004000000 */
[----:B------:R-:W1:Y:S04]  /*5740*/  SYNCS.PHASECHK.TRANS64.TRYWAIT P5, [UR7+0x238], R12 ;  /* 0x0002380cff0075a7 */ /* 0x000e6800080a1107 */
[----:B------:R-:W-:Y:S02]  /*5750*/  @!P1 IMAD.IADD R0, R9, 0x1, -R14 ;  /* 0x0000000109009824 */ /* 0x000fe400078e0a0e */
[----:B------:R-:W-:Y:S02]  /*5760*/  @!P1 IMAD.IADD R9, R14, 0x1, -R9 ;  /* 0x000000010e099824 */ /* 0x000fe400078e0a09 */
[----:B------:R-:W-:Y:S02]  /*5770*/  @!P1 IMAD R13, R0, R3, R13 ;  /* 0x00000003000d9224 */ /* 0x000fe400078e020d */
[----:B------:R-:W-:Y:S01]  /*5780*/  @!P1 IMAD R8, R9, R10, R8 ;  /* 0x0000000a09089224 */ /* 0x000fe200078e0208 */
[----:B-1----:R-:W-:Y:S06]  /*5790*/  @!P5 BRA `(.L_x_106) ;  /* 0x000000400010d947 */ /* 0x002fec0003800000 */
.L_x_228:
[----:B-1----:R-:W-:Y:S01]  /*57a0*/  @!P4 IADD3 R3, P0, PT, R32, 0x580, RZ ;  /* 0x000005802003c810 */ /* 0x002fe20007f1e0ff */
[----:B------:R-:W-:Y:S01]  /*57b0*/  VOTEU.ALL UP1, P4 ;  /* 0x0000000000ff7886 */ /* 0x000fe20002020000 */
[----:B------:R-:W-:Y:S01]  /*57c0*/  UMOV UR20, 0x0 ;  /* 0x0000000000147882 */ /* 0x000fe20000000000 */
[----:B------:R-:W-:Y:S01]  /*57d0*/  UMOV UR21, 0x10000000 ;  /* 0x1000000000157882 */ /* 0x000fe20000000000 */
[----:B------:R-:W-:Y:S01]  /*57e0*/  @!P4 R2UR UR9, R3 ;  /* 0x000000000309c2ca */ /* 0x000fe200000e0000 */
[----:B------:R-:W-:Y:S01]  /*57f0*/  @!P4 IMAD.X R0, RZ, RZ, R33, P0 ;  /* 0x000000ffff00c224 */ /* 0x000fe200000e0621 */
[----:B------:R-:W-:Y:S01]  /*5800*/  @!UP1 UIADD3 UR10, UPT, UPT, UR18, 0x40, URZ ;  /* 0x00000040120a9890 */ /* 0x000fe2000fffe0ff */
[----:B------:R-:W-:Y:S01]  /*5810*/  ISETP.NE.AND P0, PT, R30, 0x2, PT ;  /* 0x000000021e00780c */ /* 0x000fe20003f05270 */
[----:B------:R-:W-:Y:S01]  /*5820*/  UMOV UR11, UR19 ;  /* 0x00000013000b7c82 */ /* 0x000fe20008000000 */
[----:B------:R-:W-:Y:S01]  /*5830*/  UMOV UR12, UR36 ;  /* 0x00000024000c7c82 */ /* 0x000fe20008000000 */
[----:B------:R-:W-:Y:S01]  /*5840*/  @!P4 R2UR UR8, R0 ;  /* 0x000000000008c2ca */ /* 0x000fe200000e0000 */
[----:B------:R-:W-:Y:S01]  /*5850*/  IMAD.IADD R20, R8, 0x1, R94 ;  /* 0x0000000108147824 */ /* 0x000fe200078e025e */
[----:B------:R-:W-:Y:S01]  /*5860*/  @P3 R2UR UR36, R28 ;  /* 0x000000001c2432ca */ /* 0x000fe200000e0000 */
[----:B------:R-:W-:Y:S01]  /*5870*/  IMAD.IADD R21, R13, 0x1, R96 ;  /* 0x000000010d157824 */ /* 0x000fe200078e0260 */
[----:B------:R-:W-:Y:S02]  /*5880*/  SEL R0, RZ, 0x1, P0 ;  /* 0x00000001ff007807 */ /* 0x000fe40000000000 */
[----:B------:R-:W-:Y:S01]  /*5890*/  LOP3.LUT R31, R31, 0x1, RZ, 0x3c, !PT ;  /* 0x000000011f1f7812 */ /* 0x000fe200078e3cff */
[----:B------:R-:W-:Y:S01]  /*58a0*/  IMAD.U32 R10, RZ, RZ, UR9 ;  /* 0x00000009ff0a7e24 */ /* 0x000fe2000f8e00ff */
[----:B------:R-:W-:Y:S01]  /*58b0*/  @!UP1 UIADD3 UR9, UPT, UPT, UR7, 0x228, URZ ;  /* 0x0000022807099890 */ /* 0x000fe2000fffe0ff */
[----:B------:R-:W-:Y:S02]  /*58c0*/  LOP3.LUT R29, R29, R0, RZ, 0x3c, !PT ;  /* 0x000000001d1d7212 */ /* 0x000fe400078e3cff */
[----:B------:R-:W-:Y:S02]  /*58d0*/  SEL R30, R30, RZ, P0 ;  /* 0x000000ff1e1e7207 */ /* 0x000fe40000000000 */
[----:B------:R-:W-:Y:S01]  /*58e0*/  IMAD.U32 R11, RZ, RZ, UR8 ;  /* 0x00000008ff0b7e24 */ /* 0x000fe2000f8e00ff */
[----:B------:R-:W-:Y:S01]  /*58f0*/  @!P4 R2UR UR14, R10 ;  /* 0x000000000a0ec2ca */ /* 0x000fe200000e0000 */
[----:B------:R-:W-:Y:S01]  /*5900*/  @!UP1 UIADD3 UR8, UPT, UPT, UR7, 0x1400, URZ ;  /* 0x0000140007089890 */ /* 0x000fe2000fffe0ff */
[----:B------:R-:W-:Y:S02]  /*5910*/  VOTEU.ALL UP1, P4 ;  /* 0x0000000000ff7886 */ /* 0x000fe40002020000 */
[----:B------:R-:W-:Y:S11]  /*5920*/  @!P4 R2UR UR15, R11 ;  /* 0x000000000b0fc2ca */ /* 0x000ff600000e0000 */
[----:B------:R-:W-:Y:S02]  /*5930*/  @!UPT UIADD3 URZ, UPT, UPT, URZ, URZ, URZ ;  /* 0x000000fffffff290 */ /* 0x000fe4000fffe0ff */
[----:B------:R2:W-:Y:S01]  /*5940*/  @!UP1 UTMALDG.3D [UR8], [UR14], desc[UR20] ;  /* 0x000014080e0095b4 */ /* 0x0005e20008011000 */
[----:B------:R2:W-:Y:S01]  /*5950*/  @!P4 SYNCS.ARRIVE.TRANS64.RED.A0TR RZ, [UR7+0x228], R23 ;  /* 0x00022817ffffc9a7 */ /* 0x0005e20008300407 */
[----:B------:R-:W-:Y:S01]  /*5960*/  UPLOP3.LUT UP1, UPT, UPT, UPT, UPT, 0x80, 0x8 ;  /* 0x000000000008789c */ /* 0x000fe20003f2f070 */
[----:B------:R-:W-:Y:S01]  /*5970*/  SYNCS.ARRIVE.TRANS64.RED.A1T0 RZ, [UR13], RZ ;  /* 0x000000ffffff79a7 */ /* 0x000fe2000810040d */
[----:B------:R-:W-:Y:S09]  /*5980*/  @P3 BRA `(.L_x_107) ;  /* 0xfffffff400503947 */ /* 0x000ff2000383ffff */
[----:B------:R-:W-:-:S04]  /*5990*/  SHF.L.U32 R3, R31, 0x1f, RZ ;  /* 0x0000001f1f037819 */ /* 0x000fc800000006ff */
[----:B------:R-:W1:Y:S02]  /*59a0*/  SYNCS.PHASECHK.TRANS64.TRYWAIT P0, [UR7+0x230], R3 ;  /* 0x00023003ff0075a7 */ /* 0x000e640008001107 */
[----:B-1----:R-:W-:Y:S05]  /*59b0*/  @!P0 BRA `(.L_x_108) ;  /* 0x0000003c00a08947 */ /* 0x002fea0003800000 */
.L_x_230:
[----:B-1----:R-:W-:-:S07]  /*59c0*/  MOV R0, UR7 ;  /* 0x0000000700007c02 */ /* 0x002fce0008000f00 */
.L_x_109:
[----:B-1----:R-:W-:-:S04]  /*59d0*/  SHF.L.U32 R3, R31, 0x1f, RZ ;  /* 0x0000001f1f037819 */ /* 0x002fc800000006ff */
[----:B------:R1:W3:Y:S03]  /*59e0*/  SYNCS.PHASECHK.TRANS64.TRYWAIT P0, [R0+URZ+0x238], R3 ;  /* 0x00023803000075a7 */ /* 0x0002e600080011ff */
[----:B---3--:R-:W-:Y:S05]  /*59f0*/  @!P0 NANOSLEEP.SYNCS 0x989680 ;  /* 0x009896800000895d */ /* 0x008fea0003900000 */
[----:B------:R-:W3:Y:S02]  /*5a00*/  @!P0 SYNCS.PHASECHK.TRANS64 P0, [R0+URZ+0x238], R3 ;  /* 0x00023803000085a7 */ /* 0x000ee400080010ff */
[----:B--23--:R-:W-:Y:S05]  /*5a10*/  @P0 EXIT ;  /* 0x000000000000094d */ /* 0x00cfea0003800000 */
[----:B------:R-:W-:Y:S05]  /*5a20*/  BRA `(.L_x_109) ;  /* 0xfffffffc00e87947 */ /* 0x000fea000383ffff */
.L_x_98:
[----:B------:R-:W-:-:S06]  /*5a30*/  UISETP.GE.AND UP1, UPT, UR8, 0x4, UPT ;  /* 0x000000040800788c */ /* 0x000fcc000bf26270 */
[----:B------:R-:W-:-:S13]  /*5a40*/  PLOP3.LUT P0, PT, PT, PT, UP1, 0x80, 0x8 ;  /* 0x000000000008781c */ /* 0x000fda0003f0f018 */
[----:B------:R-:W-:Y:S05]  /*5a50*/  @!P0 EXIT ;  /* 0x000000000000894d */ /* 0x000fea0003800000 */
[----:B------:R-:W-:Y:S01]  /*5a60*/  BAR.SYNC.DEFER_BLOCKING 0x6, 0xa0 ;  /* 0x0182800000007b1d */ /* 0x000fe20000010000 */
[C---:B------:R-:W-:Y:S01]  /*5a70*/  IMAD.SHL.U32 R7, R108.reuse, 0x40, RZ ;  /* 0x000000406c077824 */ /* 0x040fe200078e00ff */
[C---:B------:R-:W-:Y:S01]  /*5a80*/  LOP3.LUT R110, R108.reuse, 0x60, RZ, 0xc0, !PT ;  /* 0x000000606c6e7812 */ /* 0x040fe200078ec0ff */
[C---:B------:R-:W-:Y:S01]  /*5a90*/  IMAD.SHL.U32 R100, R108.reuse, 0x20, RZ ;  /* 0x000000206c647824 */ /* 0x040fe200078e00ff */
[----:B------:R-:W-:Y:S01]  /*5aa0*/  CS2R R106, SRZ ;  /* 0x00000000006a7805 */ /* 0x000fe2000001ff00 */
[C---:B------:R-:W-:Y:S01]  /*5ab0*/  IMAD.SHL.U32 R0, R108.reuse, 0x2, RZ ;  /* 0x000000026c007824 */ /* 0x040fe200078e00ff */
[----:B------:R-:W-:Y:S02]  /*5ac0*/  UMOV UR49, 0x400 ;  /* 0x0000040000317882 */ /* 0x000fe40000000000 */
[----:B------:R-:W1:Y:S01]  /*5ad0*/  LDC R99, c[0x0][0x370] ;  /* 0x0000dc00ff637b82 */ /* 0x000e620000000800 */
[----:B------:R-:W-:Y:S01]  /*5ae0*/  ULEA UR49, UR37, UR49, 0x18 ;  /* 0x0000003125317291 */ /* 0x000fe2000f8ec0ff */
[----:B------:R-:W-:Y:S01]  /*5af0*/  LOP3.LUT R5, R7, 0x180, RZ, 0xc0, !PT ;  /* 0x0000018007057812 */ /* 0x000fe200078ec0ff */
[----:B------:R-:W-:Y:S01]  /*5b00*/  IMAD.U32 R46, R108, 0x10000, RZ ;  /* 0x000100006c2e7824 */ /* 0x000fe200078e00ff */
[----:B------:R-:W-:Y:S01]  /*5b10*/  LOP3.LUT R100, R100, 0xc00, RZ, 0xc0, !PT ;  /* 0x00000c0064647812 */ /* 0x000fe200078ec0ff */
[----:B------:R-:W-:Y:S01]  /*5b20*/  UIADD3 UR4, UPT, UPT, UR49, 0x2400, URZ ;  /* 0x0000240031047890 */ /* 0x000fe2000fffe0ff */
[----:B------:R-:W-:Y:S01]  /*5b30*/  LOP3.LUT R0, R5, 0x20, R0, 0xf8, !PT ;  /* 0x0000002005007812 */ /* 0x000fe200078ef800 */
[----:B------:R-:W-:Y:S01]  /*5b40*/  IMAD.SHL.U32 R5, R108, 0x8, RZ ;  /* 0x000000086c057824 */ /* 0x000fe200078e00ff */
[----:B------:R-:W2:Y:S01]  /*5b50*/  LDC R42, c[0x0][0xb0c] ;  /* 0x0002c300ff2a7b82 */ /* 0x000ea20000000800 */
[----:B------:R-:W-:Y:S01]  /*5b60*/  LOP3.LUT R100, R100, 0x40, R7, 0xf8, !PT ;  /* 0x0000004064647812 */ /* 0x000fe200078ef807 */
[----:B------:R-:W-:Y:S01]  /*5b70*/  IMAD.MOV.U32 R44, RZ, RZ, RZ ;  /* 0x000000ffff2c7224 */ /* 0x000fe200078e00ff */
[----:B------:R-:W-:Y:S01]  /*5b80*/  LOP3.LUT R46, R46, 0x600000, RZ, 0xc0, !PT ;  /* 0x006000002e2e7812 */ /* 0x000fe200078ec0ff */
[----:B------:R-:W-:Y:S01]  /*5b90*/  IMAD.MOV.U32 R112, RZ, RZ, RZ ;  /* 0x000000ffff707224 */ /* 0x000fe200078e00ff */
[----:B------:R-:W-:-:S02]  /*5ba0*/  LOP3.LUT R108, R108, 0x2, RZ, 0xc0, !PT ;  /* 0x000000026c6c7812 */ /* 0x000fc400078ec0ff */
[----:B------:R-:W-:Y:S02]  /*5bb0*/  CS2R R104, SRZ ;  /* 0x0000000000687805 */ /* 0x000fe4000001ff00 */
[----:B------:R-:W-:Y:S01]  /*5bc0*/  LOP3.LUT R5, R0, 0x30, R5, 0x78, !PT ;  /* 0x0000003000057812 */ /* 0x000fe200078e7805 */
[----:B------:R-:W4:Y:S01]  /*5bd0*/  LDC R97, c[0x0][0xb20] ;  /* 0x0002c800ff617b82 */ /* 0x000f220000000800 */
[----:B------:R-:W3:Y:S01]  /*5be0*/  LDS R3, [UR49+0x300] ;  /* 0x00030031ff037984 */ /* 0x000ee20008000800 */
[----:B------:R-:W-:Y:S01]  /*5bf0*/  LOP3.LUT R100, R100, 0x200, R7, 0xf8, !PT ;  /* 0x0000020064647812 */ /* 0x000fe200078ef807 */
[----:B------:R-:W-:Y:S01]  /*5c00*/  IMAD.MOV R102, RZ, RZ, -R108 ;  /* 0x000000ffff667224 */ /* 0x000fe200078e0a6c */
[----:B------:R-:W1:Y:S01]  /*5c10*/  LDCU.64 UR52, c[0x0][0x348] ;  /* 0x00006900ff3477ac */ /* 0x000e620008000a00 */
[----:B------:R-:W-:Y:S01]  /*5c20*/  IMAD.U32 R109, RZ, RZ, UR4 ;  /* 0x00000004ff6d7e24 */ /* 0x000fe2000f8e00ff */
[----:B------:R-:W-:Y:S02]  /*5c30*/  LOP3.LUT R100, R100, R5, RZ, 0xfc, !PT ;  /* 0x0000000564647212 */ /* 0x000fe400078efcff */
[----:B------:R-:W1:Y:S01]  /*5c40*/  LDC R41, c[0x0][0xb30] ;  /* 0x0002cc00ff297b82 */ /* 0x000e620000000800 */
[----:B------:R-:W1:Y:S01]  /*5c50*/  LDCU.64 UR38, c[0x0][0x888] ;  /* 0x00011100ff2677ac */ /* 0x000e620008000a00 */
[----:B------:R-:W1:Y:S06]  /*5c60*/  LDCU.64 UR44, c[0x0][0x890] ;  /* 0x00011200ff2c77ac */ /* 0x000e6c0008000a00 */
[----:B------:R-:W1:Y:S01]  /*5c70*/  LDC.64 R92, c[0x0][0xb10] ;  /* 0x0002c400ff5c7b82 */ /* 0x000e620000000a00 */
[----:B------:R-:W-:-:S07]  /*5c80*/  UIADD3 UR48, UPT, UPT, UR49, 0x400, URZ ;  /* 0x0000040031307890 */ /* 0x000fce000fffe0ff */
[----:B------:R-:W1:Y:S08]  /*5c90*/  LDC.64 R38, c[0x0][0xb18] ;  /* 0x0002c600ff267b82 */ /* 0x000e700000000a00 */
[----:B------:R-:W1:Y:S08]  /*5ca0*/  LDC.64 R36, c[0x0][0xb28] ;  /* 0x0002ca00ff247b82 */ /* 0x000e700000000a00 */
[----:B------:R-:W1:Y:S01]  /*5cb0*/  LDC.64 R90, c[0x0][0x8b0] ;  /* 0x00022c00ff5a7b82 */ /* 0x000e620000000a00 */
[----:B---3--:R-:W-:-:S07]  /*5cc0*/  IMAD.IADD R46, R3, 0x1, R46 ;  /* 0x00000001032e7824 */ /* 0x008fce00078e022e */
[----:B------:R-:W3:Y:S08]  /*5cd0*/  LDC.64 R88, c[0x0][0x8a8] ;  /* 0x00022a00ff587b82 */ /* 0x000ef00000000a00 */
[----:B--2-4-:R-:W1:Y:S02]  /*5ce0*/  LDC R98, c[0x0][0x374] ;  /* 0x0000dd00ff627b82 */ /* 0x014e640000000800 */
.L_x_135:
[----:B------:R-:W-:Y:S02]  /*5cf0*/  LEA R0, R112, UR49, 0x3 ;  /* 0x0000003170007c11 */ /* 0x000fe4000f8e18ff */
[----:B------:R-:W-:Y:S02]  /*5d00*/  SHF.L.U32 R3, R106, 0x1f, RZ ;  /* 0x0000001f6a037819 */ /* 0x000fe400000006ff */
[----:B------:R-:W-:Y:S02]  /*5d10*/  LEA R16, R112, UR49, 0x4 ;  /* 0x0000003170107c11 */ /* 0x000fe4000f8e20ff */
[----:B------:R-:W2:Y:S02]  /*5d20*/  SYNCS.PHASECHK.TRANS64.TRYWAIT P0, [R0+URZ+0x250], R3 ;  /* 0x00025003000075a7 */ /* 0x000ea400080011ff */
[----:B-12---:R-:W-:Y:S05]  /*5d30*/  @!P0 BRA `(.L_x_110) ;  /* 0x0000003800d88947 */ /* 0x006fea0003800000 */
.L_x_231:
[----:B------:R-:W4:Y:S01]  /*5d40*/  LDC.64 R12, c[0x0][0xb10] ;  /* 0x0002c400ff0c7b82 */ /* 0x000f220000000a00 */
[----:B------:R-:W3:Y:S01]  /*5d50*/  LDS.128 R16, [R16+0x2e0] ;  /* 0x0002e00010107984 */ /* 0x000ee20000000c00 */
[----:B-1----:R-:W-:Y:S01]  /*5d60*/  ISETP.NE.AND P1, PT, R41, 0x1, PT ;  /* 0x000000012900780c */ /* 0x002fe20003f25270 */
[----:B--2---:R-:W-:Y:S01]  /*5d70*/  VIADD R0, R0, 0x260 ;  /* 0x0000026000007836 */ /* 0x004fe20000000000 */
[----:B------:R-:W-:Y:S04]  /*5d80*/  ISETP.GE.AND P0, PT, R40, 0x1, PT ;  /* 0x000000012800780c */ /* 0x000fe80003f06270 */
[----:B------:R-:W1:Y:S01]  /*5d90*/  LDC.64 R10, c[0x0][0xb18] ;  /* 0x0002c600ff0a7b82 */ /* 0x000e620000000a00 */
[----:B------:R-:W-:Y:S01]  /*5da0*/  PRMT R0, RZ, 0x654, R0 ;  /* 0x00000654ff007816 */ /* 0x000fe20000000000 */
[----:B------:R-:W-:Y:S01]  /*5db0*/  @!PT LDS RZ, [RZ] ;  /* 0x00000000fffff984 */ /* 0x000fe20000000800 */
[----:B------:R-:W-:Y:S01]  /*5dc0*/  @!PT LDS RZ, [RZ] ;  /* 0x00000000fffff984 */ /* 0x000fe20000000800 */
[----:B------:R-:W-:Y:S01]  /*5dd0*/  @!PT LDS RZ, [RZ] ;  /* 0x00000000fffff984 */ /* 0x000fe20000000800 */
[----:B------:R-:W-:Y:S01]  /*5de0*/  @!PT LDS RZ, [RZ] ;  /* 0x00000000fffff984 */ /* 0x000fe20000000800 */
[----:B------:R2:W-:Y:S06]  /*5df0*/  MEMBAR.ALL.CTA ;  /* 0x0000000000007992 */ /* 0x0005ec0000008000 */
[----:B--2---:R-:W2:Y:S01]  /*5e00*/  FENCE.VIEW.ASYNC.S ;  /* 0x00000000000073c6 */ /* 0x004ea20000000000 */
[----:B------:R-:W1:Y:S08]  /*5e10*/  @!P1 LDC R14, c[0x0][0xb20] ;  /* 0x0002c800ff0e9b82 */ /* 0x000e700000000800 */
[----:B------:R-:W1:Y:S01]  /*5e20*/  @!P1 LDC R9, c[0x0][0xb0c] ;  /* 0x0002c300ff099b82 */ /* 0x000e620000000800 */
[----:B--2---:R2:W-:Y:S01]  /*5e30*/  SYNCS.ARRIVE.TRANS64.RED.A1T0 RZ, [R0+URZ], RZ ;  /* 0x000000ff00ff79a7 */ /* 0x0045e200081004ff */
[----:B---3--:R-:W-:Y:S04]  /*5e40*/  LOP3.LUT P4, RZ, R18, 0x1, RZ, 0xc0, !PT ;  /* 0x0000000112ff7812 */ /* 0x008fe8000788c0ff */
[----:B------:R-:W-:Y:S09]  /*5e50*/  P2R R111, PR, RZ, 0x10 ;  /* 0x00000010ff6f7803 */ /* 0x000ff20000000000 */
[----:B------:R-:W-:Y:S02]  /*5e60*/  @P4 MOV R45, R16 ;  /* 0x00000010002d4202 */ /* 0x000fe40000000f00 */
[----:B------:R-:W-:Y:S01]  /*5e70*/  @P4 LOP3.LUT R43, R17, 0xffff, RZ, 0xc0, !PT ;  /* 0x0000ffff112b4812 */ /* 0x000fe200078ec0ff */
[----:B--2-4-:R-:W-:Y:S06]  /*5e80*/  @!P0 BRA `(.L_x_111) ;  /* 0x0000000000a48947 */ /* 0x014fec0003800000 */
[----:B------:R-:W-:Y:S01]  /*5e90*/  IMAD.HI.U32 R24, R98, R39, RZ ;  /* 0x0000002762187227 */ /* 0x000fe200078e00ff */
[----:B------:R-:W-:Y:S02]  /*5ea0*/  ISETP.NE.AND P0, PT, R38, 0x1, PT ;  /* 0x000000012600780c */ /* 0x000fe40003f05270 */
[----:B------:R-:W-:Y:S01]  /*5eb0*/  ISETP.NE.AND P2, PT, R40, 0x1, PT ;  /* 0x000000012800780c */ /* 0x000fe20003f45270 */
[-C--:B------:R-:W-:Y:S01]  /*5ec0*/  IMAD.HI.U32 R22, R99, R92.reuse, RZ ;  /* 0x0000005c63167227 */ /* 0x080fe200078e00ff */
[----:B------:R-:W-:Y:S02]  /*5ed0*/  SHF.R.U32.HI R23, RZ, R97, R24 ;  /* 0x00000061ff177219 */ /* 0x000fe40000011618 */
[----:B------:R-:W-:Y:S01]  /*5ee0*/  ISETP.NE.AND P3, PT, R42, 0x1, PT ;  /* 0x000000012a00780c */ /* 0x000fe20003f65270 */
[----:B------:R-:W-:Y:S01]  /*5ef0*/  IMAD.HI.U32 R28, R43, R39, RZ ;  /* 0x000000272b1c7227 */ /* 0x000fe200078e00ff */
[----:B------:R-:W-:Y:S02]  /*5f00*/  SHF.R.U32.HI R22, RZ, R93, R22 ;  /* 0x0000005dff167219 */ /* 0x000fe40000011616 */
[----:B------:R-:W-:Y:S01]  /*5f10*/  SEL R3, R98, R23, !P0 ;  /* 0x0000001762037207 */ /* 0x000fe20004000000 */
[----:B------:R-:W-:Y:S01]  /*5f20*/  IMAD.HI.U32 R26, R45, R92, RZ ;  /* 0x0000005c2d1a7227 */ /* 0x000fe200078e00ff */
[----:B------:R-:W-:Y:S03]  /*5f30*/  SEL R7, R99, R22, !P3 ;  /* 0x0000001663077207 */ /* 0x000fe60005800000 */
[-C--:B------:R-:W-:Y:S01]  /*5f40*/  IMAD.HI.U32 R22, R3, R36.reuse, RZ ;  /* 0x0000002403167227 */ /* 0x080fe200078e00ff */
[----:B------:R-:W-:Y:S03]  /*5f50*/  SHF.R.U32.HI R26, RZ, R93, R26 ;  /* 0x0000005dff1a7219 */ /* 0x000fe6000001161a */
[----:B------:R-:W-:Y:S01]  /*5f60*/  IMAD.HI.U32 R24, R7, R36, RZ ;  /* 0x0000002407187227 */ /* 0x000fe200078e00ff */
[----:B------:R-:W-:Y:S02]  /*5f70*/  @P2 SHF.R.U32.HI R3, RZ, R37, R22 ;  /* 0x00000025ff032219 */ /* 0x000fe40000011616 */
[----:B------:R-:W-:Y:S02]  /*5f80*/  SHF.R.U32.HI R22, RZ, R97, R28 ;  /* 0x00000061ff167219 */ /* 0x000fe4000001161c */
[----:B------:R-:W-:Y:S01]  /*5f90*/  @P2 SHF.R.U32.HI R7, RZ, R37, R24 ;  /* 0x00000025ff072219 */ /* 0x000fe20000011618 */
[C---:B------:R-:W-:Y:S01]  /*5fa0*/  IMAD R2, R40.reuse, R3, RZ ;  /* 0x0000000328027224 */ /* 0x040fe200078e02ff */
[----:B------:R-:W-:Y:S02]  /*5fb0*/  SEL R5, R43, R22, !P0 ;  /* 0x000000162b057207 */ /* 0x000fe40004000000 */
[----:B------:R-:W-:Y:S01]  /*5fc0*/  SEL R3, R45, R26, !P3 ;  /* 0x0000001a2d037207 */ /* 0x000fe20005800000 */
[----:B------:R-:W-:Y:S01]  /*5fd0*/  IMAD R4, R40, R7, RZ ;  /* 0x0000000728047224 */ /* 0x000fe200078e02ff */
[C---:B------:R-:W-:Y:S01]  /*5fe0*/  ISETP.GE.AND P0, PT, R5.reuse, R2, PT ;  /* 0x000000020500720c */ /* 0x040fe20003f06270 */
[----:B------:R-:W-:Y:S03]  /*5ff0*/  IMAD.HI.U32 R6, R5, R36, RZ ;  /* 0x0000002405067227 */ /* 0x000fe600078e00ff */
[----:B------:R-:W-:Y:S01]  /*6000*/  ISETP.GE.OR P0, PT, R3, R4, P0 ;  /* 0x000000040300720c */ /* 0x000fe20000706670 */
[----:B------:R-:W-:Y:S01]  /*6010*/  IMAD.MOV R4, RZ, RZ, -R3 ;  /* 0x000000ffff047224 */ /* 0x000fe200078e0a03 */
[-C--:B------:R-:W-:Y:S03]  /*6020*/  SHF.R.U32.HI R6, RZ, R37.reuse, R6 ;  /* 0x00000025ff067219 */ /* 0x080fe60000011606 */
[----:B------:R-:W-:Y:S01]  /*6030*/  IMAD R45, R42, R4, R45 ;  /* 0x000000042a2d7224 */ /* 0x000fe200078e022d */
[----:B------:R-:W-:Y:S05]  /*6040*/  SEL R15, R5, R6, !P2 ;  /* 0x00000006050f7207 */ /* 0x000fea0005000000 */
[----:B------:R-:W-:Y:S02]  /*6050*/  IMAD.MOV R6, RZ, RZ, -R15 ;  /* 0x000000ffff067224 */ /* 0x000fe400078e0a0f */
[C---:B------:R-:W-:Y:S04]  /*6060*/  @!P0 IMAD.HI.U32 R2, R3.reuse, R36, RZ ;  /* 0x0000002403028227 */ /* 0x040fe800078e00ff */
[----:B------:R-:W-:Y:S01]  /*6070*/  IMAD R6, R40, R6, R5 ;  /* 0x0000000628067224 */ /* 0x000fe200078e0205 */
[----:B------:R-:W-:Y:S04]  /*6080*/  @!P0 SHF.R.U32.HI R2, RZ, R37, R2 ;  /* 0x00000025ff028219 */ /* 0x000fe80000011602 */
[----:B------:R-:W-:Y:S02]  /*6090*/  @!P0 SEL R0, R3, R2, !P2 ;  /* 0x0000000203008207 */ /* 0x000fe40005000000 */
[----:B------:R-:W-:Y:S02]  /*60a0*/  IADD3 R2, PT, PT, -R5, RZ, RZ ;  /* 0x000000ff05027210 */ /* 0x000fe40007ffe1ff */
[----:B------:R-:W-:Y:S01]  /*60b0*/  @!P0 IADD3 R8, PT, PT, R15, -R0, RZ ;  /* 0x800000000f088210 */ /* 0x000fe20007ffe0ff */
[----:B------:R-:W-:Y:S02]  /*60c0*/  @!P0 IMAD R0, R7, R6, R0 ;  /* 0x0000000607008224 */ /* 0x000fe400078e0200 */
[----:B------:R-:W-:Y:S02]  /*60d0*/  IMAD R43, R38, R2, R43 ;  /* 0x00000002262b7224 */ /* 0x000fe400078e022b */
[----:B------:R-:W-:Y:S02]  /*60e0*/  @!P0 IMAD R5, R8, R40, R3 ;  /* 0x0000002808058224 */ /* 0x000fe400078e0203 */
[----:B------:R-:W-:Y:S04]  /*60f0*/  @!P0 IMAD.MOV.U32 R3, RZ, RZ, R0 ;  /* 0x000000ffff038224 */ /* 0x000fe800078e0000 */
[----:B------:R-:W-:Y:S02]  /*6100*/  IMAD R45, R3, R42, R45 ;  /* 0x0000002a032d7224 */ /* 0x000fe400078e022d */
[----:B------:R-:W-:Y:S07]  /*6110*/  IMAD R43, R5, R38, R43 ;  /* 0x00000026052b7224 */ /* 0x000fee00078e022b */
.L_x_111:
[----:B-1----:R-:W-:Y:S01]  /*6120*/  @!P1 ISETP.NE.AND P0, PT, R10, 0x1, PT ;  /* 0x000000010a00980c */ /* 0x002fe20003f05270 */
[----:B------:R-:W-:Y:S01]  /*6130*/  @!P1 IMAD.HI.U32 R0, R45, R12, RZ ;  /* 0x0000000c2d009227 */ /* 0x000fe200078e00ff */
[----:B------:R-:W-:Y:S01]  /*6140*/  @!P1 ISETP.NE.AND P2, PT, R9, 0x1, PT ;  /* 0x000000010900980c */ /* 0x000fe20003f45270 */
[----:B------:R-:W-:Y:S01]  /*6150*/  ULOP3.LUT UP0, URZ, UR48, 0x1b0, URZ, 0xc0, !UPT ;  /* 0x000001b030ff7892 */ /* 0x000fe2000f80c0ff */
[----:B------:R-:W-:Y:S01]  /*6160*/  R2UR UR42, R21 ;  /* 0x00000000152a72ca */ /* 0x000fe200000e0000 */
[----:B------:R-:W-:Y:S01]  /*6170*/  @!P1 IMAD.HI.U32 R3, R43, R11, RZ ;  /* 0x0000000b2b039227 */ /* 0x000fe200078e00ff */
[----:B------:R-:W-:Y:S02]  /*6180*/  @!P1 SHF.R.U32.HI R0, RZ, R13, R0 ;  /* 0x0000000dff009219 */ /* 0x000fe40000011600 */
[----:B------:R-:W-:Y:S01]  /*6190*/  R2UR UR41, R20 ;  /* 0x00000000142972ca */ /* 0x000fe200000e0000 */
[----:B------:R-:W-:Y:S01]  /*61a0*/  VIADD R112, R112, 0x1 ;  /* 0x0000000170707836 */ /* 0x000fe20000000000 */
[----:B------:R-:W-:Y:S02]  /*61b0*/  @!P1 SHF.R.U32.HI R2, RZ, R14, R3 ;  /* 0x0000000eff029219 */ /* 0x000fe40000011603 */
[----:B------:R-:W-:Y:S02]  /*61c0*/  @!P1 SEL R3, R45, R0, !P2 ;  /* 0x000000002d039207 */ /* 0x000fe40005000000 */
[----:B------:R-:W-:Y:S02]  /*61d0*/  @!P1 SEL R2, R43, R2, !P0 ;  /* 0x000000022b029207 */ /* 0x000fe40004000000 */
[----:B------:R-:W-:Y:S01]  /*61e0*/  @P4 SHF.R.U32.HI R103, RZ, 0x10, R17 ;  /* 0x00000010ff674819 */ /* 0x000fe20000011611 */
[----:B------:R-:W-:Y:S02]  /*61f0*/  USHF.L.U32 UR42, UR42, 0x6, URZ ;  /* 0x000000062a2a7899 */ /* 0x000fe400080006ff */
[----:B------:R-:W-:Y:S02]  /*6200*/  @!P1 IMAD.IADD R0, R2, 0x1, -R3 ;  /* 0x0000000102009824 */ /* 0x000fe400078e0a03 */
[----:B------:R-:W-:Y:S01]  /*6210*/  @!P1 IMAD.IADD R2, R3, 0x1, -R2 ;  /* 0x0000000103029824 */ /* 0x000fe200078e0a02 */
[----:B------:R-:W-:Y:S01]  /*6220*/  USHF.L.U32 UR41, UR41, 0x7, URZ ;  /* 0x0000000729297899 */ /* 0x000fe200080006ff */
[----:B------:R-:W-:Y:S02]  /*6230*/  @!P1 IMAD R45, R0, R9, R45 ;  /* 0x00000009002d9224 */ /* 0x000fe400078e022d */
[----:B------:R-:W-:Y:S01]  /*6240*/  @!P1 IMAD R43, R2, R10, R43 ;  /* 0x0000000a022b9224 */ /* 0x000fe200078e022b */
[----:B------:R-:W-:Y:S08]  /*6250*/  BRA.U !UP0, `(.L_x_112) ;  /* 0x0000000108407547 */ /* 0x000ff0000b800000 */
[----:B------:R-:W1:Y:S01]  /*6260*/  LDCU.64 UR8, c[0x4][0x80] ;  /* 0x01001000ff0877ac */ /* 0x000e620008000a00 */
[----:B------:R-:W-:Y:S01]  /*6270*/  MOV R3, 0x0 ;  /* 0x0000000000037802 */ /* 0x000fe20000000f00 */
[----:B------:R-:W-:Y:S02]  /*6280*/  HFMA2 R12, -RZ, RZ, 0, 5.9604644775390625e-08 ;  /* 0x00000001ff0c7431 */ /* 0x000fe400000001ff */
[----:B------:R-:W-:Y:S02]  /*6290*/  IMAD.MOV.U32 R8, RZ, RZ, 0x70 ;  /* 0x00000070ff087424 */ /* 0x000fe400078e00ff */
[----:B------:R-:W-:Y:S01]  /*62a0*/  IMAD.MOV.U32 R13, RZ, RZ, RZ ;  /* 0x000000ffff0d7224 */ /* 0x000fe200078e00ff */
[----:B------:R-:W2:Y:S01]  /*62b0*/  LDCU.64 UR6, c[0x4][0x88] ;  /* 0x01001100ff0677ac */ /* 0x000ea20008000a00 */
[----:B------:R-:W3:Y:S01]  /*62c0*/  LDC.64 R2, c[0x4][R3] ;  /* 0x0100000003027b82 */ /* 0x000ee20000000a00 */
[----:B------:R-:W4:Y:S01]  /*62d0*/  LDCU.64 UR4, c[0x4][0x8] ;  /* 0x01000100ff0477ac */ /* 0x000f220008000a00 */
[----:B-1----:R-:W-:Y:S01]  /*62e0*/  MOV R5, UR9 ;  /* 0x0000000900057c02 */ /* 0x002fe20008000f00 */
[----:B------:R-:W-:Y:S01]  /*62f0*/  IMAD.U32 R4, RZ, RZ, UR8 ;  /* 0x00000008ff047e24 */ /* 0x000fe2000f8e00ff */
[----:B--2---:R-:W-:Y:S01]  /*6300*/  MOV R7, UR7 ;  /* 0x0000000700077c02 */ /* 0x004fe20008000f00 */
[----:B------:R-:W-:Y:S01]  /*6310*/  IMAD.U32 R6, RZ, RZ, UR6 ;  /* 0x00000006ff067e24 */ /* 0x000fe2000f8e00ff */
[----:B----4-:R-:W-:Y:S01]  /*6320*/  MOV R11, UR5 ;  /* 0x00000005000b7c02 */ /* 0x010fe20008000f00 */
[----:B------:R-:W-:Y:S02]  /*6330*/  IMAD.U32 R10, RZ, RZ, UR4 ;  /* 0x00000004ff0a7e24 */ /* 0x000fe4000f8e00ff */
[----:B------:R-:W-:Y:S07]  /*6340*/  LEPC R20, `(.L_x_112) ;  /* 0x000000001014794e */ /* 0x000fee0000000000 */
[----:B---3-5:R-:W-:Y:S05]  /*6350*/  CALL.ABS.NOINC R2 ;  /* 0x0000000002007343 */ /* 0x028fea0003c00000 */
.L_x_112:
[----:B------:R-:W-:Y:S01]  /*6360*/  LOP3.LUT P0, RZ, R109, 0x1b0, RZ, 0xc0, !PT ;  /* 0x000001b06dff7812 */ /* 0x000fe2000780c0ff */
[----:B------:R-:W-:Y:S11]  /*6370*/  BSSY.RECONVERGENT B6, `(.L_x_113) ;  /* 0x0000013000067945 */ /* 0x000ff60003800200 */
[----:B------:R-:W-:Y:S01]  /*6380*/  @!UPT UIADD3 URZ, UPT, UPT, URZ, URZ, URZ ;  /* 0x000000fffffff290 */ /* 0x000fe2000fffe0ff */
[----:B------:R-:W-:Y:S05]  /*6390*/  @!P0 BRA `(.L_x_114) ;  /* 0x0000000000408947 */ /* 0x000fea0003800000 */
        /* <DEDUP_REMOVED lines=16> */
.L_x_114:
[----:B------:R-:W-:Y:S05]  /*64a0*/  BSYNC.RECONVERGENT B6 ;  /* 0x0000000000067941 */ /* 0x000fea0003800200 */
.L_x_113:
[----:B------:R-:W-:Y:S01]  /*64b0*/  ISETP.NE.U32.AND P4, PT, R90, RZ, PT ;  /* 0x000000ff5a00720c */ /* 0x000fe20003f85070 */
[----:B------:R-:W-:Y:S01]  /*64c0*/  UISETP.NE.AND UP2, UPT, UR50, URZ, UPT ;  /* 0x000000ff3200728c */ /* 0x000fe2000bf45270 */
[----:B------:R-:W-:Y:S01]  /*64d0*/  ISETP.NE.U32.AND P2, PT, RZ, UR38, PT ;  /* 0x00000026ff007c0c */ /* 0x000fe2000bf45070 */
[----:B------:R-:W-:Y:S01]  /*64e0*/  UISETP.NE.U32.AND UP1, UPT, UR44, URZ, UPT ;  /* 0x000000ff2c00728c */ /* 0x000fe2000bf25070 */
[----:B------:R-:W-:Y:S01]  /*64f0*/  ISETP.NE.AND.EX P4, PT, R91, RZ, PT, P4 ;  /* 0x000000ff5b00720c */ /* 0x000fe20003f85340 */
[----:B------:R-:W-:Y:S01]  /*6500*/  UPLOP3.LUT UP0, UPT, UPT, UPT, UPT, 0x40, 0x4 ;  /* 0x000000000004789c */ /* 0x000fe20003f0e870 */
[----:B------:R-:W-:Y:S01]  /*6510*/  ISETP.NE.AND.EX P2, PT, RZ, UR39, PT, P2 ;  /* 0x00000027ff007c0c */ /* 0x000fe2000bf45320 */
[----:B------:R-:W-:Y:S01]  /*6520*/  UISETP.NE.AND.EX UP1, UPT, UR45, URZ, UPT, UP1 ;  /* 0x000000ff2d00728c */ /* 0x000fe2000bf25310 */
[----:B------:R-:W-:Y:S04]  /*6530*/  PLOP3.LUT P1, PT, PT, PT, UP2, 0x80, 0x8 ;  /* 0x000000000008781c */ /* 0x000fe80003f2f028 */
[----:B------:R-:W-:Y:S06]  /*6540*/  @UP2 UPLOP3.LUT UP0, UPT, UPT, UPT, UP1, 0x80, 0x8 ;  /* 0x000000000008289c */ /* 0x000fec0003f0f010 */
[----:B------:R-:W-:Y:S01]  /*6550*/  PLOP3.LUT P0, PT, PT, PT, UP0, 0x80, 0x8 ;  /* 0x000000000008781c */ /* 0x000fe20003f0f008 */
[----:B------:R-:W-:Y:S01]  /*6560*/  @!UPT UIADD3 URZ, UPT, UPT, URZ, URZ, URZ ;  /* 0x000000fffffff290 */ /* 0x000fe2000fffe0ff */
[----:B------:R-:W-:Y:S11]  /*6570*/  BRA.U !UP1, `(.L_x_115) ;  /* 0x0000000109387547 */ /* 0x000ff6000b800000 */
[----:B------:R-:W-:Y:S01]  /*6580*/  UISETP.NE.U32.AND UP0, UPT, UR38, URZ, UPT ;  /* 0x000000ff2600728c */ /* 0x000fe2000bf05070 */
[----:B------:R-:W-:Y:S02]  /*6590*/  HFMA2 R0, -RZ, RZ, 0, 5.9604644775390625e-08 ;  /* 0x00000001ff007431 */ /* 0x000fe400000001ff */
[----:B------:R-:W-:Y:S01]  /*65a0*/  IMAD.MOV.U32 R95, RZ, RZ, 0x1 ;  /* 0x00000001ff5f7424 */ /* 0x000fe200078e00ff */
[----:B------:R-:W-:Y:S06]  /*65b0*/  UISETP.NE.AND.EX UP0, UPT, UR39, URZ, UPT, UP0 ;  /* 0x000000ff2700728c */ /* 0x000fec000bf05300 */
[----:B------:R-:W-:Y:S05]  /*65c0*/  PLOP3.LUT P3, PT, PT, PT, UP0, 0x80, 0x8 ;  /* 0x000000000008781c */ /* 0x000fea0003f6f008 */
[----:B------:R-:W1:Y:S01]  /*65d0*/  @UP0 LDCU.64 UR6, c[0x0][0x888] ;  /* 0x00011100ff0607ac */ /* 0x000e620008000a00 */
[----:B------:R-:W-:Y:S07]  /*65e0*/  @UP0 UIMAD UR4, UR36, UR44, URZ ;  /* 0x0000002c240402a4 */ /* 0x000fee000f8e02ff */
[----:B------:R-:W-:Y:S01]  /*65f0*/  @!P3 PRMT R95, R0, 0x7610, R95 ;  /* 0x00007610005fb816 */ /* 0x000fe2000000005f */
[----:B-1----:R-:W-:Y:S03]  /*6600*/  @UP0 UIMAD.WIDE UR6, UR4, 0x4, UR6 ;  /* 0x00000004040608a5 */ /* 0x002fe6000f8e0206 */
[----:B------:R-:W1:Y:S03]  /*6610*/  @!UP0 LDCU UR4, c[0x0][0x880] ;  /* 0x00011000ff0487ac */ /* 0x000e660008000800 */
[----:B------:R-:W-:Y:S01]  /*6620*/  IMAD.U32 R2, RZ, RZ, UR6 ;  /* 0x00000006ff027e24 */ /* 0x000fe2000f8e00ff */
[----:B------:R-:W-:Y:S05]  /*6630*/  MOV R3, UR7 ;  /* 0x0000000700037c02 */ /* 0x000fea0008000f00 */
[----:B-----5:R2:W5:Y:S02]  /*6640*/  @P3 LDG.E R49, desc[UR46][R2.64] ;  /* 0x0000002e02313981 */ /* 0x020564000c1e1900 */
[----:B-12---:R-:W-:Y:S02]  /*6650*/  @!P3 IMAD.U32 R49, RZ, RZ, UR4 ;  /* 0x00000004ff31be24 */ /* 0x006fe4000f8e00ff */
.L_x_115:
[----:B------:R-:W-:Y:S05]  /*6660*/  @!P4 BRA `(.L_x_116) ;  /* 0x000000000020c947 */ /* 0x000fea0003800000 */
[----:B------:R-:W-:Y:S04]  /*6670*/  ISETP.NE.U32.AND P3, PT, R88, RZ, PT ;  /* 0x000000ff5800720c */ /* 0x000fe80003f65070 */
[----:B------:R-:W-:Y:S11]  /*6680*/  ISETP.NE.AND.EX P3, PT, R89, RZ, PT, P3 ;  /* 0x000000ff5900720c */ /* 0x000ff60003f65330 */
[----:B------:R-:W-:Y:S02]  /*6690*/  @!UPT UIADD3 URZ, UPT, UPT, URZ, URZ, URZ ;  /* 0x000000fffffff290 */ /* 0x000fe4000fffe0ff */
[----:B------:R-:W1:Y:S01]  /*66a0*/  @P3 LDC.64 R2, c[0x0][0x8a8] ;  /* 0x00022a00ff023b82 */ /* 0x000e620000000a00 */
[----:B------:R-:W-:Y:S04]  /*66b0*/  @P3 IMAD R0, R90, UR36, RZ ;  /* 0x000000245a003c24 */ /* 0x000fe8000f8e02ff */
[----:B-1----:R-:W-:Y:S05]  /*66c0*/  @P3 IMAD.WIDE R2, R0, 0x4, R2 ;  /* 0x0000000400023825 */ /* 0x002fea00078e0202 */
[----:B-----5:R1:W5:Y:S02]  /*66d0*/  @P3 LDG.E R47, desc[UR46][R2.64] ;  /* 0x0000002e022f3981 */ /* 0x020364000c1e1900 */
[----:B-1----:R-:W2:Y:S02]  /*66e0*/  @!P3 LDC R47, c[0x0][0x8a0] ;  /* 0x00022800ff2fbb82 */ /* 0x002ea40000000800 */
.L_x_116:
[----:B-----5:R-:W-:Y:S01]  /*66f0*/  FSETP.NEU.AND P4, PT, R49, RZ, PT ;  /* 0x000000ff3100720b */ /* 0x020fe20003f8d000 */
[----:B------:R-:W-:Y:S01]  /*6700*/  BSSY B1, `(.L_x_117) ;  /* 0x0000042000017945 */ /* 0x000fe20003800000 */
[----:B------:R-:W-:Y:S01]  /*6710*/  SEL R7, RZ, 0xffffffff, P2 ;  /* 0xffffffffff077807 */ /* 0x000fe20001000000 */
[----:B------:R-:W-:Y:S01]  /*6720*/  IMAD.MOV.U32 R115, RZ, RZ, 0x1 ;  /* 0x00000001ff737424 */ /* 0x000fe200078e00ff */
[----:B------:R-:W-:Y:S02]  /*6730*/  LOP3.LUT P3, RZ, R95, 0xff, RZ, 0xc0, !PT ;  /* 0x000000ff5fff7812 */ /* 0x000fe4000786c0ff */
[----:B------:R-:W-:Y:S02]  /*6740*/  CS2R R86, SRZ ;  /* 0x0000000000567805 */ /* 0x000fe4000001ff00 */
[----:B------:R-:W-:Y:S02]  /*6750*/  @P1 SEL R4, RZ, 0xffffffff, P4 ;  /* 0xffffffffff041807 */ /* 0x000fe40002000000 */
[----:B------:R-:W-:Y:S02]  /*6760*/  CS2R R84, SRZ ;  /* 0x0000000000547805 */ /* 0x000fe4000001ff00 */
[----:B------:R-:W-:Y:S02]  /*6770*/  LEA R0, R105, UR49, 0x3 ;  /* 0x0000003169007c11 */ /* 0x000fe4000f8e18ff */
[----:B------:R-:W-:Y:S02]  /*6780*/  CS2R R82, SRZ ;  /* 0x0000000000527805 */ /* 0x000fe4000001ff00 */
[----:B------:R-:W-:Y:S02]  /*6790*/  @P0 SEL R4, R7, R4, !P3 ;  /* 0x0000000407040207 */ /* 0x000fe40005800000 */
[----:B------:R-:W-:Y:S02]  /*67a0*/  CS2R R80, SRZ ;  /* 0x0000000000507805 */ /* 0x000fe4000001ff00 */
[----:B------:R-:W-:Y:S02]  /*67b0*/  LEA R113, R44, UR49, 0x3 ;  /* 0x000000312c717c11 */ /* 0x000fe4000f8e18ff */
[----:B------:R-:W-:Y:S02]  /*67c0*/  @P1 LOP3.LUT R4, R4, 0x1, RZ, 0xc0, !PT ;  /* 0x0000000104041812 */ /* 0x000fe400078ec0ff */
[----:B------:R-:W-:Y:S02]  /*67d0*/  SHF.L.U32 R2, R107, 0x1f, RZ ;  /* 0x0000001f6b027819 */ /* 0x000fe400000006ff */
[----:B------:R-:W-:Y:S02]  /*67e0*/  ISETP.NE.U32.OR P6, PT, R4, 0x1, !P1 ;  /* 0x000000010400780c */ /* 0x000fe40004fc5470 */
[----:B------:R-:W-:Y:S02]  /*67f0*/  PLOP3.LUT P2, PT, PT, PT, UP1, 0x80, 0x8 ;  /* 0x000000000008781c */ /* 0x000fe40003f4f018 */
[----:B------:R-:W-:Y:S02]  /*6800*/  LEA.HI R5, R44, R44, RZ, 0x1 ;  /* 0x0000002c2c057211 */ /* 0x000fe400078f08ff */
[----:B------:R-:W-:Y:S02]  /*6810*/  SEL R4, RZ, 0xffffffff, P4 ;  /* 0xffffffffff047807 */ /* 0x000fe40002000000 */
[----:B------:R-:W-:Y:S01]  /*6820*/  P2R R114, PR, RZ, 0x40 ;  /* 0x00000040ff727803 */ /* 0x000fe20000000000 */
[C---:B------:R-:W-:Y:S01]  /*6830*/  IMAD.SHL.U32 R3, R5.reuse, 0x40, RZ ;  /* 0x0000004005037824 */ /* 0x040fe200078e00ff */
[----:B------:R-:W-:Y:S03]  /*6840*/  LOP3.LUT R5, R5, 0xffe, RZ, 0xc0, !PT ;  /* 0x00000ffe05057812 */ /* 0x000fe600078ec0ff */
[----:B------:R-:W-:Y:S02]  /*6850*/  @P6 SHF.L.U32 R9, R104, 0x1f, RZ ;  /* 0x0000001f68096819 */ /* 0x000fe400000006ff */
[----:B------:R-:W-:Y:S01]  /*6860*/  @P2 SEL R4, R7, R4, !P3 ;  /* 0x0000000407042207 */ /* 0x000fe20005800000 */
[----:B------:R-:W-:Y:S01]  /*6870*/  IMAD.IADD R48, R44, 0x1, -R5 ;  /* 0x000000012c307824 */ /* 0x000fe200078e0a05 */
[----:B------:R-:W1:Y:S01]  /*6880*/  @P6 SYNCS.PHASECHK.TRANS64.TRYWAIT P1, [R0+URZ+0x220], R9 ;  /* 0x00022009000065a7 */ /* 0x000e6200080211ff */
[----:B------:R-:W-:Y:S02]  /*6890*/  LOP3.LUT R3, R3, 0xffffff80, RZ, 0xc0, !PT ;  /* 0xffffff8003037812 */ /* 0x000fe400078ec0ff */
[----:B------:R-:W-:Y:S03]  /*68a0*/  LOP3.LUT R4, R4, 0x1, RZ, 0xc0, !PT ;  /* 0x0000000104047812 */ /* 0x000fe600078ec0ff */
[----:B------:R-:W-:Y:S01]  /*68b0*/  IMAD.IADD R3, R46, 0x1, R3 ;  /* 0x000000012e037824 */ /* 0x000fe200078e0203 */
[----:B------:R-:W-:Y:S03]  /*68c0*/  ISETP.NE.U32.AND P5, PT, R4, 0x1, PT ;  /* 0x000000010400780c */ /* 0x000fe60003fa5070 */
[----:B------:R-:W-:Y:S01]  /*68d0*/  IMAD R48, R48, 0x100000, R3 ;  /* 0x0010000030307824 */ /* 0x000fe200078e0203 */
[----:B------:R-:W-:Y:S01]  /*68e0*/  P2R R124, PR, RZ, 0x20 ;  /* 0x00000020ff7c7803 */ /* 0x000fe20000000000 */
[----:B------:R3:W4:Y:S01]  /*68f0*/  SYNCS.PHASECHK.TRANS64.TRYWAIT P0, [R113+URZ+0x270], R2 ;  /* 0x00027002710075a7 */ /* 0x00072200080011ff */
[----:B-1----:R-:W-:Y:S01]  /*6900*/  @P6 SEL R115, RZ, 0x1, !P1 ;  /* 0x00000001ff736807 */ /* 0x002fe20004800000 */
[----:B---3--:R-:W-:Y:S06]  /*6910*/  @!P6 BRA `(.L_x_118) ;  /* 0x000000000080e947 */ /* 0x008fec0003800000 */
[----:B------:R-:W-:Y:S01]  /*6920*/  @P5 IMAD R5, R105, 0x1000, R100 ;  /* 0x0000100069055824 */ /* 0x000fe200078e0264 */
[----:B------:R-:W-:Y:S01]  /*6930*/  ISETP.NE.AND P1, PT, R115, RZ, PT ;  /* 0x000000ff7300720c */ /* 0x000fe20003f25270 */
[----:B------:R-:W-:Y:S01]  /*6940*/  BSSY B0, `(.L_x_119) ;  /* 0x000000b000007945 */ /* 0x000fe20003800000 */
[----:B------:R-:W-:Y:S01]  /*6950*/  CS2R R82, SRZ ;  /* 0x0000000000527805 */ /* 0x000fe2000001ff00 */
[----:B------:R-:W-:Y:S01]  /*6960*/  @P5 VIADD R4, R5, UR49 ;  /* 0x0000003105045c36 */ /* 0x000fe20008000000 */
[----:B------:R-:W-:Y:S02]  /*6970*/  CS2R R80, SRZ ;  /* 0x0000000000507805 */ /* 0x000fe4000001ff00 */
[----:B------:R-:W-:Y:S02]  /*6980*/  CS2R R86, SRZ ;  /* 0x0000000000567805 */ /* 0x000fe4000001ff00 */
[----:B------:R-:W-:Y:S01]  /*6990*/  CS2R R84, SRZ ;  /* 0x0000000000547805 */ /* 0x000fe2000001ff00 */
[----:B------:R-:W-:Y:S04]  /*69a0*/  @P5 IMAD R4, R108, -0x10, R4 ;  /* 0xfffffff06c045824 */ /* 0x000fe800078e0204 */
[----:B------:R-:W-:Y:S05]  /*69b0*/  @P1 BRA `(.L_x_120) ;  /* 0x00000000000c1947 */ /* 0x000fea0003800000 */
[----:B------:R-:W-:Y:S04]  /*69c0*/  SHF.L.U32 R3, R104, 0x1f, RZ ;  /* 0x0000001f68037819 */ /* 0x000fe800000006ff */
[----:B------:R-:W1:Y:S02]  /*69d0*/  SYNCS.PHASECHK.TRANS64.TRYWAIT P1, [R0+URZ+0x220], R3 ;  /* 0x00022003000075a7 */ /* 0x000e6400080211ff */
[----:B-1----:R-:W-:Y:S05]  /*69e0*/  @!P1 BRA `(.L_x_121) ;  /* 0x0000002c00c09947 */ /* 0x002fea0003800000 */
.L_x_120:
[----:B------:R-:W-:Y:S05]  /*69f0*/  BSYNC B0 ;  /* 0x0000000000007941 */ /* 0x000fea0003800000 */
.L_x_119:
[----:B------:R-:W-:Y:S01]  /*6a00*/  ISETP.NE.AND P1, PT, R124, RZ, PT ;  /* 0x000000ff7c00720c */ /* 0x000fe20003f25270 */
[----:B-1----:R-:W-:Y:S02]  /*6a10*/  VIADD R3, R0, 0x230 ;  /* 0x0000023000037836 */ /* 0x002fe40000000000 */
[----:B------:R-:W-:Y:S02]  /*6a20*/  IMAD.U32 R0, RZ, RZ, UR37 ;  /* 0x00000025ff007e24 */ /* 0x000fe4000f8e00ff */
[----:B------:R-:W-:Y:S03]  /*6a30*/  VIADD R105, R105, 0x1 ;  /* 0x0000000169697836 */ /* 0x000fe60000000000 */
[----:B------:R-:W-:Y:S05]  /*6a40*/  PRMT R0, R0, 0x654, R3 ;  /* 0x0000065400007816 */ /* 0x000fea0000000003 */
[----:B------:R1:W3:Y:S04]  /*6a50*/  @P1 LDS.128 R80, [R5+UR49+0x400] ;  /* 0x0004003105501984 */ /* 0x0002e80008000c00 */
[----:B------:R1:W1:Y:S01]  /*6a60*/  @P1 LDS.128 R84, [R4+0x410] ;  /* 0x0004100004541984 */ /* 0x0002620000000c00 */
[C---:B------:R-:W-:Y:S01]  /*6a70*/  ISETP.NE.AND P1, PT, R105.reuse, 0x2, PT ;  /* 0x000000026900780c */ /* 0x040fe20003f25270 */
[----:B------:R-:W-:Y:S01]  /*6a80*/  @!PT LDS RZ, [RZ] ;  /* 0x00000000fffff984 */ /* 0x000fe20000000800 */
[----:B------:R-:W-:Y:S01]  /*6a90*/  @!PT LDS RZ, [RZ] ;  /* 0x00000000fffff984 */ /* 0x000fe20000000800 */
[----:B------:R-:W-:Y:S01]  /*6aa0*/  @!PT LDS RZ, [RZ] ;  /* 0x00000000fffff984 */ /* 0x000fe20000000800 */
[----:B------:R-:W-:Y:S01]  /*6ab0*/  @!PT LDS RZ, [RZ] ;  /* 0x00000000fffff984 */ /* 0x000fe20000000800 */
[----:B------:R5:W-:Y:S06]  /*6ac0*/  MEMBAR.ALL.CTA ;  /* 0x0000000000007992 */ /* 0x000bec0000008000 */
[----:B-----5:R-:W5:Y:S01]  /*6ad0*/  FENCE.VIEW.ASYNC.S ;  /* 0x00000000000073c6 */ /* 0x020f620000000000 */
[----:B------:R-:W-:Y:S02]  /*6ae0*/  SEL R3, RZ, 0x1, P1 ;  /* 0x00000001ff037807 */ /* 0x000fe40000800000 */
[----:B------:R-:W-:Y:S02]  /*6af0*/  SEL R105, R105, RZ, P1 ;  /* 0x000000ff69697207 */ /* 0x000fe40000800000 */
[----:B------:R-:W-:Y:S01]  /*6b00*/  LOP3.LUT R104, R104, R3, RZ, 0x3c, !PT ;  /* 0x0000000368687212 */ /* 0x000fe200078e3cff */
[----:B-----5:R1:W-:Y:S06]  /*6b10*/  SYNCS.ARRIVE.TRANS64.RED.A1T0 RZ, [R0+URZ], RZ ;  /* 0x000000ff00ff79a7 */ /* 0x0203ec00081004ff */
.L_x_118:
[----:B------:R-:W-:Y:S05]  /*6b20*/  BSYNC B1 ;  /* 0x0000000000017941 */ /* 0x000fea0003800000 */
.L_x_117:
[----:B-1----:R-:W-:Y:S04]  /*6b30*/  SHF.R.U32.HI R0, RZ, 0x15, R48 ;  /* 0x00000015ff007819 */ /* 0x002fe80000011630 */
[----:B------:R-:W-:Y:S01]  /*6b40*/  LOP3.LUT P1, RZ, R0, 0x3, R101, 0x48, !PT ;  /* 0x0000000300ff7812 */ /* 0x000fe20007824865 */
[----:B------:R-:W-:Y:S01]  /*6b50*/  @!UPT UIADD3 URZ, UPT, UPT, URZ, URZ, URZ ;  /* 0x000000fffffff290 */ /* 0x000fe2000fffe0ff */
[----:B----4-:R-:W-:Y:S11]  /*6b60*/  @P0 BRA `(.L_x_122) ;  /* 0x0000000000080947 */ /* 0x010ff60003800000 */
[----:B------:R-:W1:Y:S02]  /*6b70*/  SYNCS.PHASECHK.TRANS64.TRYWAIT P0, [R113+URZ+0x270], R2 ;  /* 0x00027002710075a7 */ /* 0x000e6400080011ff */
[----:B-1----:R-:W-:Y:S05]  /*6b80*/  @!P0 BRA `(.L_x_123) ;  /* 0x0000002c006c8947 */ /* 0x002fea0003800000 */
.L_x_122:
[----:B------:R-:W-:Y:S05]  /*6b90*/  @!P1 BRA `(.L_x_124) ;  /* 0x0000000000409947 */ /* 0x000fea0003800000 */
[----:B------:R-:W4:Y:S01]  /*6ba0*/  LDCU.64 UR8, c[0x4][0x70] ;  /* 0x01000e00ff0877ac */ /* 0x000f220008000a00 */
[----:B------:R-:W-:Y:S01]  /*6bb0*/  MOV R3, 0x0 ;  /* 0x0000000000037802 */ /* 0x000fe20000000f00 */
[----:B------:R-:W-:Y:S02]  /*6bc0*/  HFMA2 R12, -RZ, RZ, 0, 5.9604644775390625e-08 ;  /* 0x00000001ff0c7431 */ /* 0x000fe400000001ff */
[----:B------:R-:W-:Y:S02]  /*6bd0*/  IMAD.MOV.U32 R8, RZ, RZ, 0x192 ;  /* 0x00000192ff087424 */ /* 0x000fe400078e00ff */
[----:B------:R-:W-:Y:S01]  /*6be0*/  IMAD.MOV.U32 R13, RZ, RZ, RZ ;  /* 0x000000ffff0d7224 */ /* 0x000fe200078e00ff */
[----:B------:R-:W5:Y:S01]  /*6bf0*/  LDCU.64 UR6, c[0x4][0x78] ;  /* 0x01000f00ff0677ac */ /* 0x000f620008000a00 */
[----:B-1----:R-:W1:Y:S01]  /*6c00*/  LDC.64 R2, c[0x4][R3] ;  /* 0x0100000003027b82 */ /* 0x002e620000000a00 */
[----:B------:R-:W2:Y:S01]  /*6c10*/  LDCU.64 UR4, c[0x4][0x10] ;  /* 0x01000200ff0477ac */ /* 0x000ea20008000a00 */
[----:B----4-:R-:W-:Y:S01]  /*6c20*/  MOV R5, UR9 ;  /* 0x0000000900057c02 */ /* 0x010fe20008000f00 */
[----:B------:R-:W-:Y:S01]  /*6c30*/  IMAD.U32 R4, RZ, RZ, UR8 ;  /* 0x00000008ff047e24 */ /* 0x000fe2000f8e00ff */
[----:B-----5:R-:W-:Y:S01]  /*6c40*/  MOV R7, UR7 ;  /* 0x0000000700077c02 */ /* 0x020fe20008000f00 */
[----:B------:R-:W-:Y:S01]  /*6c50*/  IMAD.U32 R6, RZ, RZ, UR6 ;  /* 0x00000006ff067e24 */ /* 0x000fe2000f8e00ff */
[----:B--2---:R-:W-:Y:S01]  /*6c60*/  MOV R11, UR5 ;  /* 0x00000005000b7c02 */ /* 0x004fe20008000f00 */
[----:B------:R-:W-:Y:S02]  /*6c70*/  IMAD.U32 R10, RZ, RZ, UR4 ;  /* 0x00000004ff0a7e24 */ /* 0x000fe4000f8e00ff */
[----:B------:R-:W-:Y:S07]  /*6c80*/  LEPC R20, `(.L_x_124) ;  /* 0x000000001014794e */ /* 0x000fee0000000000 */
[----:B-1-3--:R-:W-:Y:S05]  /*6c90*/  CALL.ABS.NOINC R2 ;  /* 0x0000000002007343 */ /* 0x00afea0003c00000 */
.L_x_124:
[-C--:B---3--:R-:W-:Y:S01]  /*6ca0*/  F2FP.F16.E5M2.UNPACK_B R51, R80.reuse ;  /* 0x00000050ff33723e */ /* 0x088fe200020004ff */
[----:B------:R-:W-:Y:S05]  /*6cb0*/  WARPSYNC.ALL ;  /* 0x0000000000007948 */ /* 0x000fea0003800000 */
[----:B------:R-:W-:Y:S01]  /*6cc0*/  R2UR UR4, R48 ;  /* 0x00000000300472ca */ /* 0x000fe200000e0000 */
[--C-:B------:R-:W-:Y:S01]  /*6cd0*/  HADD2.F32 R50, -RZ, R51.reuse.H0_H0 ;  /* 0x20000033ff327230 */ /* 0x100fe20000004100 */
[----:B------:R-:W-:Y:S01]  /*6ce0*/  F2FP.F16.E5M2.UNPACK_B R53, R80.H1 ;  /* 0x00000050ff35723e */ /* 0x000fe200030004ff */
[----:B------:R-:W-:Y:S01]  /*6cf0*/  HADD2.F32 R51, -RZ, R51.H1_H1 ;  /* 0x30000033ff337230 */ /* 0x000fe20000004100 */
[-C--:B------:R-:W-:Y:S01]  /*6d00*/  F2FP.F16.E5M2.UNPACK_B R55, R81.reuse ;  /* 0x00000051ff37723e */ /* 0x080fe200020004ff */
[----:B------:R-:W-:Y:S01]  /*6d10*/  BSSY.RECONVERGENT B0, `(.L_x_125) ;  /* 0x0000099000007945 */ /* 0x000fe20003800200 */
[----:B------:R-:W-:Y:S01]  /*6d20*/  F2FP.F16.E5M2.UNPACK_B R57, R81.H1 ;  /* 0x00000051ff39723e */ /* 0x000fe200030004ff */
[--C-:B------:R-:W-:Y:S01]  /*6d30*/  HADD2.F32 R52, -RZ, R53.reuse.H0_H0 ;  /* 0x20000035ff347230 */ /* 0x100fe20000004100 */
[-C--:B------:R-:W-:Y:S01]  /*6d40*/  F2FP.F16.E5M2.UNPACK_B R59, R82.reuse ;  /* 0x00000052ff3b723e */ /* 0x080fe200020004ff */
[----:B------:R-:W-:Y:S01]  /*6d50*/  HADD2.F32 R54, -RZ, R53.H1_H1 ;  /* 0x30000035ff367230 */ /* 0x000fe20000004100 */
[----:B------:R-:W-:Y:S01]  /*6d60*/  F2FP.F16.E5M2.UNPACK_B R61, R82.H1 ;  /* 0x00000052ff3d723e */ /* 0x000fe200030004ff */
[--C-:B------:R-:W-:Y:S01]  /*6d70*/  HADD2.F32 R53, -RZ, R55.reuse.H0_H0 ;  /* 0x20000037ff357230 */ /* 0x100fe20000004100 */
[-C--:B------:R-:W-:Y:S01]  /*6d80*/  F2FP.F16.E5M2.UNPACK_B R63, R83.reuse ;  /* 0x00000053ff3f723e */ /* 0x080fe200020004ff */
[----:B------:R-:W-:Y:S01]  /*6d90*/  LDTM.16dp32bit_t0_t15.x32 R4, tmem[UR4] ;  /* 0x00000004000479ee */ /* 0x000fe20008a80000 */
[----:B------:R-:W2:Y:S01]  /*6da0*/  LDTM.16dp32bit_t16_t31.x32 R4, tmem[UR4+0x20] ;  /* 0x00002004000479ee */ /* 0x000ea20008aa0000 */
[----:B------:R-:W-:Y:S01]  /*6db0*/  SHF.L.U32 R125, R102, 0x4, RZ ;  /* 0x00000004667d7819 */ /* 0x000fe200000006ff */
[----:B------:R-:W-:Y:S01]  /*6dc0*/  HADD2.F32 R56, -RZ, R55.H1_H1 ;  /* 0x30000037ff387230 */ /* 0x000fe20000004100 */
[----:B------:R-:W-:Y:S01]  /*6dd0*/  ISETP.NE.AND P6, PT, R114, RZ, PT ;  /* 0x000000ff7200720c */ /* 0x000fe20003fc5270 */
[----:B------:R-:W-:Y:S01]  /*6de0*/  HADD2.F32 R60, -RZ, R59.H1_H1 ;  /* 0x3000003bff3c7230 */ /* 0x000fe20000004100 */
[----:B------:R-:W-:Y:S01]  /*6df0*/  IADD3 R114, PT, PT, R100, UR49, RZ ;  /* 0x0000003164727c10 */ /* 0x000fe2000fffe0ff */
[----:B------:R-:W-:Y:S01]  /*6e00*/  HADD2.F32 R64, -RZ, R63.H1_H1 ;  /* 0x3000003fff407230 */ /* 0x000fe20000004100 */
[----:B------:R-:W-:Y:S01]  /*6e10*/  F2FP.F16.E5M2.UNPACK_B R65, R83.H1 ;  /* 0x00000053ff41723e */ /* 0x000fe200030004ff */
[--C-:B------:R-:W-:Y:S01]  /*6e20*/  HADD2.F32 R55, -RZ, R57.reuse.H0_H0 ;  /* 0x20000039ff377230 */ /* 0x100fe20000004100 */
[----:B------:R-:W-:Y:S01]  /*6e30*/  IADD3 R114, PT, PT, R114, R125, RZ ;  /* 0x0000007d72727210 */ /* 0x000fe20007ffe0ff */
[----:B------:R-:W-:Y:S01]  /*6e40*/  HADD2.F32 R58, -RZ, R57.H1_H1 ;  /* 0x30000039ff3a7230 */ /* 0x000fe20000004100 */
[-C--:B------:R-:W-:Y:S01]  /*6e50*/  F2FP.F16.E5M2.UNPACK_B R67, R84.reuse ;  /* 0x00000054ff43723e */ /* 0x080fe200020004ff */
[----:B------:R-:W-:Y:S01]  /*6e60*/  HADD2.F32 R57, -RZ, R59.H0_H0 ;  /* 0x2000003bff397230 */ /* 0x000fe20000004100 */
[----:B------:R-:W-:Y:S01]  /*6e70*/  F2FP.F16.E5M2.UNPACK_B R69, R84.H1 ;  /* 0x00000054ff45723e */ /* 0x000fe200030004ff */
[----:B------:R-:W-:Y:S01]  /*6e80*/  HADD2.F32 R59, -RZ, R61.H0_H0 ;  /* 0x2000003dff3b7230 */ /* 0x000fe20000004100 */
[-C--:B------:R-:W-:Y:S01]  /*6e90*/  F2FP.F16.E5M2.UNPACK_B R71, R85.reuse ;  /* 0x00000055ff47723e */ /* 0x080fe200020004ff */
[----:B------:R-:W-:Y:S01]  /*6ea0*/  HADD2.F32 R68, -RZ, R67.H1_H1 ;  /* 0x30000043ff447230 */ /* 0x000fe20000004100 */
[----:B------:R-:W-:Y:S01]  /*6eb0*/  F2FP.F16.E5M2.UNPACK_B R73, R85.H1 ;  /* 0x00000055ff49723e */ /* 0x000fe200030004ff */
[----:B------:R-:W-:Y:S01]  /*6ec0*/  HADD2.F32 R62, -RZ, R61.H1_H1 ;  /* 0x3000003dff3e7230 */ /* 0x000fe20000004100 */
[-C--:B------:R-:W-:Y:S01]  /*6ed0*/  F2FP.F16.E5M2.UNPACK_B R75, R86.reuse ;  /* 0x00000056ff4b723e */ /* 0x080fe200020004ff */
[----:B------:R-:W-:Y:S01]  /*6ee0*/  HADD2.F32 R61, -RZ, R63.H0_H0 ;  /* 0x2000003fff3d7230 */ /* 0x000fe20000004100 */
[----:B------:R-:W-:Y:S01]  /*6ef0*/  F2FP.F16.E5M2.UNPACK_B R77, R86.H1 ;  /* 0x00000056ff4d723e */ /* 0x000fe200030004ff */
[----:B------:R-:W-:Y:S01]  /*6f00*/  HADD2.F32 R72, -RZ, R71.H1_H1 ;  /* 0x30000047ff487230 */ /* 0x000fe20000004100 */
[----:B------:R-:W-:Y:S01]  /*6f10*/  F2FP.F16.E5M2.UNPACK_B R79, R87.H1 ;  /* 0x00000057ff4f723e */ /* 0x000fe200030004ff */
[C---:B--2---:R-:W-:Y:S01]  /*6f20*/  FMUL R0, R47.reuse, R4 ;  /* 0x000000042f007220 */ /* 0x044fe20000400000 */
[C---:B-1----:R-:W-:Y:S01]  /*6f30*/  FMUL R2, R47.reuse, R5 ;  /* 0x000000052f027220 */ /* 0x042fe20000400000 */
[C---:B------:R-:W-:Y:S01]  /*6f40*/  FMUL R4, R47.reuse, R8 ;  /* 0x000000082f047220 */ /* 0x040fe20000400000 */
[----:B------:R-:W-:Y:S01]  /*6f50*/  FMUL R5, R47, R9 ;  /* 0x000000092f057220 */ /* 0x000fe20000400000 */
[C---:B------:R-:W-:Y:S01]  /*6f60*/  FFMA R0, R49.reuse, R50, R0 ;  /* 0x0000003231007223 */ /* 0x040fe20000000000 */
[----:B------:R-:W-:Y:S01]  /*6f70*/  FFMA R2, R49, R51, R2 ;  /* 0x0000003331027223 */ /* 0x000fe20000000002 */
[C---:B------:R-:W-:Y:S01]  /*6f80*/  FMUL R8, R47.reuse, R12 ;  /* 0x0000000c2f087220 */ /* 0x040fe20000400000 */
[C---:B------:R-:W-:Y:S01]  /*6f90*/  FMUL R9, R47.reuse, R13 ;  /* 0x0000000d2f097220 */ /* 0x040fe20000400000 */
[C---:B------:R-:W-:Y:S01]  /*6fa0*/  FMUL R12, R47.reuse, R16 ;  /* 0x000000102f0c7220 */ /* 0x040fe20000400000 */
[C---:B------:R-:W-:Y:S01]  /*6fb0*/  FMUL R13, R47.reuse, R17 ;  /* 0x000000112f0d7220 */ /* 0x040fe20000400000 */
[C---:B------:R-:W-:Y:S01]  /*6fc0*/  FMUL R16, R47.reuse, R20 ;  /* 0x000000142f107220 */ /* 0x040fe20000400000 */
[C---:B------:R-:W-:Y:S01]  /*6fd0*/  FMUL R17, R47.reuse, R21 ;  /* 0x000000152f117220 */ /* 0x040fe20000400000 */
[C---:B------:R-:W-:Y:S01]  /*6fe0*/  FMUL R20, R47.reuse, R24 ;  /* 0x000000182f147220 */ /* 0x040fe20000400000 */
[C---:B------:R-:W-:Y:S01]  /*6ff0*/  FMUL R21, R47.reuse, R25 ;  /* 0x000000192f157220 */ /* 0x040fe20000400000 */
[----:B------:R-:W-:Y:S02]  /*7000*/  HADD2.F32 R76, -RZ, R75.H1_H1 ;  /* 0x3000004bff4c7230 */ /* 0x000fe40000004100 */
[C---:B------:R-:W-:Y:S01]  /*7010*/  FMUL R24, R47.reuse, R28 ;  /* 0x0000001c2f187220 */ /* 0x040fe20000400000 */
[C---:B------:R-:W-:Y:S01]  /*7020*/  FMUL R25, R47.reuse, R29 ;  /* 0x0000001d2f197220 */ /* 0x040fe20000400000 */
[C---:B------:R-:W-:Y:S01]  /*7030*/  FMUL R28, R47.reuse, R32 ;  /* 0x000000202f1c7220 */ /* 0x040fe20000400000 */
[C---:B------:R-:W-:Y:S01]  /*7040*/  FMUL R29, R47.reuse, R33 ;  /* 0x000000212f1d7220 */ /* 0x040fe20000400000 */
[C---:B------:R-:W-:Y:S01]  /*7050*/  FMUL R3, R47.reuse, R6 ;  /* 0x000000062f037220 */ /* 0x040fe20000400000 */
[C---:B------:R-:W-:Y:S01]  /*7060*/  FMUL R7, R47.reuse, R7 ;  /* 0x000000072f077220 */ /* 0x040fe20000400000 */
[C---:B------:R-:W-:Y:S01]  /*7070*/  FMUL R6, R47.reuse, R10 ;  /* 0x0000000a2f067220 */ /* 0x040fe20000400000 */
[----:B------:R-:W-:Y:S01]  /*7080*/  FMUL R11, R47, R11 ;  /* 0x0000000b2f0b7220 */ /* 0x000fe20000400000 */
[C---:B------:R-:W-:Y:S01]  /*7090*/  FFMA R3, R49.reuse, R52, R3 ;  /* 0x0000003431037223 */ /* 0x040fe20000000003 */
[C---:B------:R-:W-:Y:S01]  /*70a0*/  FFMA R7, R49.reuse, R54, R7 ;  /* 0x0000003631077223 */ /* 0x040fe20000000007 */
[C---:B------:R-:W-:Y:S01]  /*70b0*/  FFMA R4, R49.reuse, R53, R4 ;  /* 0x0000003531047223 */ /* 0x040fe20000000004 */
[----:B------:R-:W-:Y:S01]  /*70c0*/  F2FP.F16.E5M2.UNPACK_B R50, R87 ;  /* 0x00000057ff32723e */ /* 0x000fe200020004ff */
[C---:B------:R-:W-:Y:S01]  /*70d0*/  FFMA R5, R49.reuse, R56, R5 ;  /* 0x0000003831057223 */ /* 0x040fe20000000005 */
[----:B------:R-:W-:Y:S01]  /*70e0*/  FFMA R6, R49, R55, R6 ;  /* 0x0000003731067223 */ /* 0x000fe20000000006 */
[----:B------:R-:W-:Y:S01]  /*70f0*/  F2FP.SATFINITE.E5M2.F32.PACK_AB_MERGE_C R117, R7, R3, RZ ;  /* 0x000000030775723e */ /* 0x000fe200048060ff */
[C---:B------:R-:W-:Y:S01]  /*7100*/  FFMA R11, R49.reuse, R58, R11 ;  /* 0x0000003a310b7223 */ /* 0x040fe2000000000b */
[C---:B------:R-:W-:Y:S01]  /*7110*/  FFMA R8, R49.reuse, R57, R8 ;  /* 0x0000003931087223 */ /* 0x040fe20000000008 */
[----:B------:R-:W-:Y:S01]  /*7120*/  ISETP.NE.AND P0, PT, R110, RZ, PT ;  /* 0x000000ff6e00720c */ /* 0x000fe20003f05270 */
[----:B------:R-:W-:Y:S01]  /*7130*/  FFMA R9, R49, R60, R9 ;  /* 0x0000003c31097223 */ /* 0x000fe20000000009 */
[----:B------:R-:W-:Y:S01]  /*7140*/  F2FP.SATFINITE.E5M2.F32.PACK_AB_MERGE_C R116, R2, R0, R117 ;  /* 0x000000000274723e */ /* 0x000fe20004806075 */
[--C-:B------:R-:W-:Y:S01]  /*7150*/  HADD2.F32 R51, -RZ, R50.reuse.H0_H0 ;  /* 0x20000032ff337230 */ /* 0x100fe20000004100 */
[----:B------:R-:W-:Y:S01]  /*7160*/  F2FP.SATFINITE.E5M2.F32.PACK_AB_MERGE_C R117, R11, R6, RZ ;  /* 0x000000060b75723e */ /* 0x000fe200048060ff */
[----:B------:R-:W-:Y:S02]  /*7170*/  HADD2.F32 R50, -RZ, R50.H1_H1 ;  /* 0x30000032ff327230 */ /* 0x000fe40000004100 */
[C---:B------:R-:W-:Y:S01]  /*7180*/  FMUL R10, R47.reuse, R14 ;  /* 0x0000000e2f0a7220 */ /* 0x040fe20000400000 */
[----:B------:R-:W-:Y:S01]  /*7190*/  FMUL R15, R47, R15 ;  /* 0x0000000f2f0f7220 */ /* 0x000fe20000400000 */
[--C-:B------:R-:W-:Y:S01]  /*71a0*/  HADD2.F32 R63, -RZ, R65.reuse.H0_H0 ;  /* 0x20000041ff3f7230 */ /* 0x100fe20000004100 */
[----:B------:R-:W-:Y:S01]  /*71b0*/  F2FP.SATFINITE.E5M2.F32.PACK_AB_MERGE_C R117, R5, R4, R117 ;  /* 0x000000040575723e */ /* 0x000fe20004806075 */
[C---:B------:R-:W-:Y:S01]  /*71c0*/  FFMA R10, R49.reuse, R59, R10 ;  /* 0x0000003b310a7223 */ /* 0x040fe2000000000a */
[C---:B------:R-:W-:Y:S01]  /*71d0*/  FFMA R15, R49.reuse, R62, R15 ;  /* 0x0000003e310f7223 */ /* 0x040fe2000000000f */
[C---:B------:R-:W-:Y:S01]  /*71e0*/  FFMA R12, R49.reuse, R61, R12 ;  /* 0x0000003d310c7223 */ /* 0x040fe2000000000c */
[----:B------:R-:W-:Y:S01]  /*71f0*/  FFMA R13, R49, R64, R13 ;  /* 0x00000040310d7223 */ /* 0x000fe2000000000d */
[----:B------:R-:W-:Y:S02]  /*7200*/  HADD2.F32 R66, -RZ, R65.H1_H1 ;  /* 0x30000041ff427230 */ /* 0x000fe40000004100 */
[C---:B------:R-:W-:Y:S01]  /*7210*/  FMUL R14, R47.reuse, R18 ;  /* 0x000000122f0e7220 */ /* 0x040fe20000400000 */
[----:B------:R-:W-:Y:S02]  /*7220*/  HADD2.F32 R65, -RZ, R67.H0_H0 ;  /* 0x20000043ff417230 */ /* 0x000fe40000004100 */
[----:B------:R-:W-:Y:S01]  /*7230*/  FMUL R19, R47, R19 ;  /* 0x000000132f137220 */ /* 0x000fe20000400000 */
[--C-:B------:R-:W-:Y:S02]  /*7240*/  HADD2.F32 R67, -RZ, R69.reuse.H0_H0 ;  /* 0x20000045ff437230 */ /* 0x100fe40000004100 */
[----:B------:R-:W-:Y:S01]  /*7250*/  FFMA R14, R49, R63, R14 ;  /* 0x0000003f310e7223 */ /* 0x000fe2000000000e */
[----:B------:R-:W-:Y:S02]  /*7260*/  HADD2.F32 R70, -RZ, R69.H1_H1 ;  /* 0x30000045ff467230 */ /* 0x000fe40000004100 */
[----:B------:R-:W-:Y:S01]  /*7270*/  FMUL R18, R47, R22 ;  /* 0x000000162f127220 */ /* 0x000fe20000400000 */
[----:B------:R-:W-:Y:S02]  /*7280*/  HADD2.F32 R69, -RZ, R71.H0_H0 ;  /* 0x20000047ff457230 */ /* 0x000fe40000004100 */
[----:B------:R-:W-:Y:S01]  /*7290*/  FFMA R19, R49, R66, R19 ;  /* 0x0000004231137223 */ /* 0x000fe20000000013 */
[----:B------:R-:W-:Y:S01]  /*72a0*/  FMUL R23, R47, R23 ;  /* 0x000000172f177220 */ /* 0x000fe20000400000 */
[C---:B------:R-:W-:Y:S01]  /*72b0*/  FFMA R16, R49.reuse, R65, R16 ;  /* 0x0000004131107223 */ /* 0x040fe20000000010 */
[C---:B------:R-:W-:Y:S01]  /*72c0*/  FFMA R17, R49.reuse, R68, R17 ;  /* 0x0000004431117223 */ /* 0x040fe20000000011 */
        /* <DEDUP_REMOVED lines=23> */
[----:B------:R-:W-:Y:S01]  /*7440*/  F2FP.SATFINITE.E5M2.F32.PACK_AB_MERGE_C R118, R15, R10, RZ ;  /* 0x0000000a0f76723e */ /* 0x000fe200048060ff */
[----:B------:R-:W-:Y:S01]  /*7450*/  FFMA R28, R49, R51, R28 ;  /* 0x00000033311c7223 */ /* 0x000fe2000000001c */
[----:B------:R-:W-:Y:S01]  /*7460*/  F2FP.SATFINITE.E5M2.F32.PACK_AB_MERGE_C R119, R19, R14, RZ ;  /* 0x0000000e1377723e */ /* 0x000fe200048060ff */
[C---:B------:R-:W-:Y:S01]  /*7470*/  FFMA R29, R49.reuse, R50, R29 ;  /* 0x00000032311d7223 */ /* 0x040fe2000000001d */
[C---:B------:R-:W-:Y:S01]  /*7480*/  FFMA R30, R49.reuse, R77, R30 ;  /* 0x0000004d311e7223 */ /* 0x040fe2000000001e */
[----:B------:R-:W-:Y:S01]  /*7490*/  FFMA R35, R49, R52, R35 ;  /* 0x0000003431237223 */ /* 0x000fe20000000023 */
[----:B------:R-:W-:Y:S02]  /*74a0*/  F2FP.SATFINITE.E5M2.F32.PACK_AB_MERGE_C R118, R9, R8, R118 ;  /* 0x000000080976723e */ /* 0x000fe40004806076 */
[----:B------:R-:W-:Y:S02]  /*74b0*/  F2FP.SATFINITE.E5M2.F32.PACK_AB_MERGE_C R119, R13, R12, R119 ;  /* 0x0000000c0d77723e */ /* 0x000fe40004806077 */
[----:B------:R-:W-:Y:S02]  /*74c0*/  F2FP.SATFINITE.E5M2.F32.PACK_AB_MERGE_C R120, R23, R18, RZ ;  /* 0x000000121778723e */ /* 0x000fe400048060ff */
[----:B------:R-:W-:Y:S01]  /*74d0*/  F2FP.SATFINITE.E5M2.F32.PACK_AB_MERGE_C R121, R27, R22, RZ ;  /* 0x000000161b79723e */ /* 0x000fe200048060ff */
[----:B------:R1:W-:Y:S01]  /*74e0*/  STS.128 [R100+UR49+0x2400], R116 ;  /* 0x0024007464007988 */ /* 0x0003e20008000c31 */
[----:B------:R-:W-:Y:S02]  /*74f0*/  F2FP.SATFINITE.E5M2.F32.PACK_AB_MERGE_C R122, R31, R26, RZ ;  /* 0x0000001a1f7a723e */ /* 0x000fe400048060ff */
[----:B------:R-:W-:Y:S02]  /*7500*/  F2FP.SATFINITE.E5M2.F32.PACK_AB_MERGE_C R123, R35, R30, RZ ;  /* 0x0000001e237b723e */ /* 0x000fe400048060ff */
[----:B------:R-:W-:Y:S02]  /*7510*/  F2FP.SATFINITE.E5M2.F32.PACK_AB_MERGE_C R120, R17, R16, R120 ;  /* 0x000000101178723e */ /* 0x000fe40004806078 */
[----:B------:R-:W-:Y:S02]  /*7520*/  F2FP.SATFINITE.E5M2.F32.PACK_AB_MERGE_C R121, R21, R20, R121 ;  /* 0x000000141579723e */ /* 0x000fe40004806079 */
[----:B------:R-:W-:Y:S02]  /*7530*/  F2FP.SATFINITE.E5M2.F32.PACK_AB_MERGE_C R122, R25, R24, R122 ;  /* 0x00000018197a723e */ /* 0x000fe4000480607a */
[----:B------:R-:W-:Y:S02]  /*7540*/  F2FP.SATFINITE.E5M2.F32.PACK_AB_MERGE_C R123, R29, R28, R123 ;  /* 0x0000001c1d7b723e */ /* 0x000fe4000480607b */
[----:B------:R-:W-:Y:S02]  /*7550*/  LEA R32, R105, UR49, 0x3 ;  /* 0x0000003169207c11 */ /* 0x000fe4000f8e18ff */
[----:B------:R-:W-:Y:S01]  /*7560*/  @P6 SHF.L.U32 R33, R104, 0x1f, RZ ;  /* 0x0000001f68216819 */ /* 0x000fe200000006ff */
[----:B------:R1:W-:Y:S01]  /*7570*/  STS.128 [R114+0x2410], R120 ;  /* 0x0024107872007388 */ /* 0x0003e20000000c00 */
[----:B------:R-:W-:Y:S01]  /*7580*/  @!PT LDS RZ, [RZ] ;  /* 0x00000000fffff984 */ /* 0x000fe20000000800 */
[----:B------:R-:W-:Y:S01]  /*7590*/  @!PT LDS RZ, [RZ] ;  /* 0x00000000fffff984 */ /* 0x000fe20000000800 */
[----:B------:R-:W-:Y:S01]  /*75a0*/  @!PT LDS RZ, [RZ] ;  /* 0x00000000fffff984 */ /* 0x000fe20000000800 */
[----:B------:R-:W-:Y:S01]  /*75b0*/  @!PT LDS RZ, [RZ] ;  /* 0x00000000fffff984 */ /* 0x000fe20000000800 */
[----:B------:R2:W-:Y:S07]  /*75c0*/  MEMBAR.ALL.CTA ;  /* 0x0000000000007992 */ /* 0x0005ee0000008000 */
[----:B--2---:R-:W2:Y:S02]  /*75d0*/  FENCE.VIEW.ASYNC.S ;  /* 0x00000000000073c6 */ /* 0x004ea40000000000 */
[----:B--2---:R-:W-:Y:S06]  /*75e0*/  BAR.SYNC.DEFER_BLOCKING 0x1, 0x80 ;  /* 0x0042000000007b1d */ /* 0x004fec0000010000 */
[----:B------:R-:W-:Y:S05]  /*75f0*/  @P0 BRA `(.L_x_126) ;  /* 0x0000000000280947 */ /* 0x000fea0003800000 */
[----:B------:R-:W-:Y:S02]  /*7600*/  UIADD3 UR4, UPT, UPT, UR49, 0x2400, URZ ;  /* 0x0000240031047890 */ /* 0x000fe4000fffe0ff */
[----:B------:R-:W-:Y:S01]  /*7610*/  UIADD3 UR6, UP0, UPT, UR52, 0x680, URZ ;  /* 0x0000068034067890 */ /* 0x000fe2000ff1e0ff */
[----:B------:R-:W-:Y:S03]  /*7620*/  UMOV UR43, UR36 ;  /* 0x00000024002b7c82 */ /* 0x000fe60008000000 */
[----:B------:R-:W-:Y:S01]  /*7630*/  MOV R109, UR4 ;  /* 0x00000004006d7c02 */ /* 0x000fe20008000f00 */
[----:B------:R-:W-:Y:S03]  /*7640*/  UIADD3.X UR7, UPT, UPT, URZ, UR53, URZ, UP0, !UPT ;  /* 0x00000035ff077290 */ /* 0x000fe600087fe4ff */
[----:B------:R-:W-:Y:S11]  /*7650*/  R2UR UR40, R109 ;  /* 0x000000006d2872ca */ /* 0x000ff600000e0000 */
[----:B------:R-:W-:Y:S02]  /*7660*/  @!UPT UIADD3 URZ, UPT, UPT, URZ, URZ, URZ ;  /* 0x000000fffffff290 */ /* 0x000fe4000fffe0ff */
[----:B------:R2:W-:Y:S01]  /*7670*/  UTMASTG.3D [UR40], [UR6] ;  /* 0x00000028060073b5 */ /* 0x0005e20008010000 */
[----:B------:R0:W-:Y:S01]  /*7680*/  UTMACMDFLUSH ;  /* 0x00000000000079b7 */ /* 0x0001e20000000000 */
[----:B--2---:R-:W-:Y:S04]  /*7690*/  DEPBAR.LE SB0, 0x1 ;  /* 0x000080400000791a */ /* 0x004fe80000000000 */
.L_x_126:
[----:B------:R-:W-:Y:S05]  /*76a0*/  BSYNC.RECONVERGENT B0 ;  /* 0x0000000000007941 */ /* 0x000fea0003800200 */
.L_x_125:
[----:B------:R-:W-:Y:S06]  /*76b0*/  BAR.SYNC.DEFER_BLOCKING 0x1, 0x80 ;  /* 0x0042000000007b1d */ /* 0x000fec0000010000 */
[----:B------:R-:W2:Y:S01]  /*76c0*/  @P6 SYNCS.PHASECHK.TRANS64.TRYWAIT P0, [R32+URZ+0x220], R33 ;  /* 0x00022021200065a7 */ /* 0x000ea200080011ff */
[----:B------:R-:W-:Y:S01]  /*76d0*/  BSSY B1, `(.L_x_127) ;  /* 0x0000020000017945 */ /* 0x000fe20003800000 */
[----:B--2---:R-:W-:Y:S03]  /*76e0*/  @P6 SEL R115, RZ, 0x1, !P0 ;  /* 0x00000001ff736807 */ /* 0x004fe60004000000 */
[----:B------:R-:W-:Y:S05]  /*76f0*/  @!P6 BRA `(.L_x_128) ;  /* 0x000000000074e947 */ /* 0x000fea0003800000 */
[----:B------:R-:W-:Y:S01]  /*7700*/  ISETP.NE.AND P1, PT, R124, RZ, PT ;  /* 0x000000ff7c00720c */ /* 0x000fe20003f25270 */
[----:B------:R-:W-:Y:S01]  /*7710*/  BSSY B0, `(.L_x_129) ;  /* 0x0000009000007945 */ /* 0x000fe20003800000 */
[----:B------:R-:W-:Y:S11]  /*7720*/  ISETP.NE.AND P0, PT, R115, RZ, PT ;  /* 0x000000ff7300720c */ /* 0x000ff60003f05270 */
[----:B------:R-:W-:Y:S05]  /*7730*/  @P1 IMAD R0, R105, 0x1000, R100 ;  /* 0x0000100069001824 */ /* 0x000fea00078e0264 */
[----:B------:R-:W-:Y:S05]  /*7740*/  @P1 IADD3 R2, PT, PT, R0, UR49, RZ ;  /* 0x0000003100021c10 */ /* 0x000fea000fffe0ff */
[----:B------:R-:W-:Y:S01]  /*7750*/  @P1 IMAD.IADD R2, R2, 0x1, R125 ;  /* 0x0000000102021824 */ /* 0x000fe200078e027d */
[----:B------:R-:W-:Y:S06]  /*7760*/  @P0 BRA `(.L_x_130) ;  /* 0x00000000000c0947 */ /* 0x000fec0003800000 */
[----:B------:R-:W-:Y:S04]  /*7770*/  SHF.L.U32 R3, R104, 0x1f, RZ ;  /* 0x0000001f68037819 */ /* 0x000fe800000006ff */
[----:B------:R-:W2:Y:S02]  /*7780*/  SYNCS.PHASECHK.TRANS64.TRYWAIT P0, [R32+URZ+0x220], R3 ;  /* 0x00022003200075a7 */ /* 0x000ea400080011ff */
[----:B--2---:R-:W-:Y:S05]  /*7790*/  @!P0 BRA `(.L_x_131) ;  /* 0x00000020007c8947 */ /* 0x004fea0003800000 */
.L_x_130:
[----:B------:R-:W-:Y:S05]  /*77a0*/  BSYNC B0 ;  /* 0x0000000000007941 */ /* 0x000fea0003800000 */
.L_x_129:
[----:B------:R-:W-:Y:S01]  /*77b0*/  ISETP.NE.AND P0, PT, R124, RZ, PT ;  /* 0x000000ff7c00720c */ /* 0x000fe20003f05270 */
[----:B--2---:R-:W-:Y:S02]  /*77c0*/  VIADD R32, R32, 0x230 ;  /* 0x0000023020207836 */ /* 0x004fe40000000000 */
[----:B------:R-:W-:Y:S02]  /*77d0*/  IMAD.U32 R3, RZ, RZ, UR37 ;  /* 0x00000025ff037e24 */ /* 0x000fe4000f8e00ff */
[----:B------:R-:W-:Y:S03]  /*77e0*/  VIADD R105, R105, 0x1 ;  /* 0x0000000169697836 */ /* 0x000fe60000000000 */
[----:B------:R-:W-:Y:S05]  /*77f0*/  PRMT R3, R3, 0x654, R32 ;  /* 0x0000065403037816 */ /* 0x000fea0000000020 */
[----:B------:R2:W3:Y:S04]  /*7800*/  @P0 LDS.128 R80, [R0+UR49+0x400] ;  /* 0x0004003100500984 */ /* 0x0004e80008000c00 */
[----:B------:R2:W4:Y:S01]  /*7810*/  @P0 LDS.128 R84, [R2+0x410] ;  /* 0x0004100002540984 */ /* 0x0005220000000c00 */
[C---:B------:R-:W-:Y:S01]  /*7820*/  ISETP.NE.AND P0, PT, R105.reuse, 0x2, PT ;  /* 0x000000026900780c */ /* 0x040fe20003f05270 */
[----:B------:R-:W-:Y:S01]  /*7830*/  @!PT LDS RZ, [RZ] ;  /* 0x00000000fffff984 */ /* 0x000fe20000000800 */
[----:B------:R-:W-:Y:S01]  /*7840*/  @!PT LDS RZ, [RZ] ;  /* 0x00000000fffff984 */ /* 0x000fe20000000800 */
[----:B------:R-:W-:Y:S01]  /*7850*/  @!PT LDS RZ, [RZ] ;  /* 0x00000000fffff984 */ /* 0x000fe20000000800 */
[----:B------:R-:W-:Y:S01]  /*7860*/  @!PT LDS RZ, [RZ] ;  /* 0x00000000fffff984 */ /* 0x000fe20000000800 */
[----:B------:R5:W-:Y:S06]  /*7870*/  MEMBAR.ALL.CTA ;  /* 0x0000000000007992 */ /* 0x000bec0000008000 */
[----:B-----5:R-:W5:Y:S01]  /*7880*/  FENCE.VIEW.ASYNC.S ;  /* 0x00000000000073c6 */ /* 0x020f620000000000 */
[----:B------:R-:W-:Y:S01]  /*7890*/  SEL R105, R105, RZ, P0 ;  /* 0x000000ff69697207 */ /* 0x000fe20000000000 */
[----:B-----5:R5:W-:Y:S02]  /*78a0*/  SYNCS.ARRIVE.TRANS64.RED.A1T0 RZ, [R3+URZ], RZ ;  /* 0x000000ff03ff79a7 */ /* 0x020be400081004ff */
[----:B-----5:R-:W-:Y:S04]  /*78b0*/  SEL R3, RZ, 0x1, P0 ;  /* 0x00000001ff037807 */ /* 0x020fe80000000000 */
[----:B--23--:R-:W-:Y:S02]  /*78c0*/  LOP3.LUT R104, R104, R3, RZ, 0x3c, !PT ;  /* 0x0000000368687212 */ /* 0x00cfe400078e3cff */
.L_x_128:
[----:B------:R-:W-:Y:S05]  /*78d0*/  BSYNC B1 ;  /* 0x0000000000017941 */ /* 0x000fea0003800000 */
.L_x_127:
[----:B------:R-:W-:Y:S05]  /*78e0*/  VIADD R0, R48, 0x40 ;  /* 0x0000004030007836 */ /* 0x000fea0000000000 */
[----:B------:R-:W-:Y:S04]  /*78f0*/  SHF.R.U32.HI R0, RZ, 0x15, R0 ;  /* 0x00000015ff007819 */ /* 0x000fe80000011600 */
[----:B------:R-:W-:Y:S11]  /*7900*/  LOP3.LUT P0, RZ, R0, 0x3, R101, 0x48, !PT ;  /* 0x0000000300ff7812 */ /* 0x000ff60007804865 */
[----:B------:R-:W-:Y:S02]  /*7910*/  @!UPT UIADD3 URZ, UPT, UPT, URZ, URZ, URZ ;  /* 0x000000fffffff290 */ /* 0x000fe4000fffe0ff */
[----:B------:R-:W-:Y:S05]  /*7920*/  @!P0 BRA `(.L_x_132) ;  /* 0x0000000000408947 */ /* 0x000fea0003800000 */
[----:B------:R-:W2:Y:S01]  /*7930*/  LDCU.64 UR8, c[0x4][0x70] ;  /* 0x01000e00ff0877ac */ /* 0x000ea20008000a00 */
[----:B------:R-:W-:Y:S01]  /*7940*/  MOV R3, 0x0 ;  /* 0x0000000000037802 */ /* 0x000fe20000000f00 */
[----:B------:R-:W-:Y:S02]  /*7950*/  HFMA2 R12, -RZ, RZ, 0, 5.9604644775390625e-08 ;  /* 0x00000001ff0c7431 */ /* 0x000fe400000001ff */
[----:B------:R-:W-:Y:S02]  /*7960*/  IMAD.MOV.U32 R8, RZ, RZ, 0x192 ;  /* 0x00000192ff087424 */ /* 0x000fe400078e00ff */
[----:B------:R-:W-:Y:S01]  /*7970*/  IMAD.MOV.U32 R13, RZ, RZ, RZ ;  /* 0x000000ffff0d7224 */ /* 0x000fe200078e00ff */
[----:B------:R-:W3:Y:S01]  /*7980*/  LDCU.64 UR6, c[0x4][0x78] ;  /* 0x01000f00ff0677ac */ /* 0x000ee20008000a00 */
[----:B------:R-:W1:Y:S01]  /*7990*/  LDC.64 R2, c[0x4][R3] ;  /* 0x0100000003027b82 */ /* 0x000e620000000a00 */
[----:B------:R-:W5:Y:S01]  /*79a0*/  LDCU.64 UR4, c[0x4][0x10] ;  /* 0x01000200ff0477ac */ /* 0x000f620008000a00 */
[----:B--2---:R-:W-:Y:S01]  /*79b0*/  MOV R5, UR9 ;  /* 0x0000000900057c02 */ /* 0x004fe20008000f00 */
[----:B------:R-:W-:Y:S01]  /*79c0*/  IMAD.U32 R4, RZ, RZ, UR8 ;  /* 0x00000008ff047e24 */ /* 0x000fe2000f8e00ff */
[----:B---3--:R-:W-:Y:S01]  /*79d0*/  MOV R7, UR7 ;  /* 0x0000000700077c02 */ /* 0x008fe20008000f00 */
[----:B------:R-:W-:Y:S01]  /*79e0*/  IMAD.U32 R6, RZ, RZ, UR6 ;  /* 0x00000006ff067e24 */ /* 0x000fe2000f8e00ff */
[----:B-----5:R-:W-:Y:S01]  /*79f0*/  MOV R11, UR5 ;  /* 0x00000005000b7c02 */ /* 0x020fe20008000f00 */
[----:B------:R-:W-:Y:S02]  /*7a00*/  IMAD.U32 R10, RZ, RZ, UR4 ;  /* 0x00000004ff0a7e24 */ /* 0x000fe4000f8e00ff */
[----:B------:R-:W-:Y:S07]  /*7a10*/  LEPC R20, `(.L_x_132) ;  /* 0x000000001014794e */ /* 0x000fee0000000000 */
[----:B-1--4-:R-:W-:Y:S05]  /*7a20*/  CALL.ABS.NOINC R2 ;  /* 0x0000000002007343 */ /* 0x012fea0003c00000 */
.L_x_132:
[----:B------:R-:W-:Y:S01]  /*7a30*/  ISETP.NE.AND P0, PT, R110, RZ, PT ;  /* 0x000000ff6e00720c */ /* 0x000fe20003f05270 */
[----:B------:R-:W-:Y:S05]  /*7a40*/  WARPSYNC.ALL ;  /* 0x0000000000007948 */ /* 0x000fea0003800000 */
[----:B------:R-:W-:Y:S01]  /*7a50*/  R2UR UR4, R48 ;  /* 0x00000000300472ca */ /* 0x000fe200000e0000 */
[----:B------:R-:W-:Y:S01]  /*7a60*/  BSSY.RECONVERGENT B0, `(.L_x_133) ;  /* 0x000009c000007945 */ /* 0x000fe20003800200 */
[-C--:B------:R-:W-:Y:S02]  /*7a70*/  F2FP.F16.E5M2.UNPACK_B R51, R80.reuse ;  /* 0x00000050ff33723e */ /* 0x080fe400020004ff */
[----:B------:R-:W-:Y:S02]  /*7a80*/  F2FP.F16.E5M2.UNPACK_B R80, R80.H1 ;  /* 0x00000050ff50723e */ /* 0x000fe400030004ff */
[-C--:B------:R-:W-:Y:S01]  /*7a90*/  F2FP.F16.E5M2.UNPACK_B R55, R81.reuse ;  /* 0x00000051ff37723e */ /* 0x080fe200020004ff */
[--C-:B------:R-:W-:Y:S01]  /*7aa0*/  HADD2.F32 R50, -RZ, R51.reuse.H0_H0 ;  /* 0x20000033ff327230 */ /* 0x100fe20000004100 */
[----:B------:R-:W-:Y:S01]  /*7ab0*/  F2FP.F16.E5M2.UNPACK_B R81, R81.H1 ;  /* 0x00000051ff51723e */ /* 0x000fe200030004ff */
[----:B------:R-:W-:Y:S01]  /*7ac0*/  HADD2.F32 R52, -RZ, R51.H1_H1 ;  /* 0x30000033ff347230 */ /* 0x000fe20000004100 */
[-C--:B------:R-:W-:Y:S01]  /*7ad0*/  F2FP.F16.E5M2.UNPACK_B R59, R82.reuse ;  /* 0x00000052ff3b723e */ /* 0x080fe200020004ff */
[--C-:B------:R-:W-:Y:S01]  /*7ae0*/  HADD2.F32 R51, -RZ, R80.reuse.H0_H0 ;  /* 0x20000050ff337230 */ /* 0x100fe20000004100 */
[----:B------:R-:W-:Y:S01]  /*7af0*/  F2FP.F16.E5M2.UNPACK_B R82, R82.H1 ;  /* 0x00000052ff52723e */ /* 0x000fe200030004ff */
[----:B------:R-:W-:Y:S01]  /*7b00*/  LDTM.16dp32bit_t0_t15.x32 R4, tmem[UR4+0x40] ;  /* 0x00004004000479ee */ /* 0x000fe20008a80000 */
[----:B------:R-:W2:Y:S01]  /*7b10*/  LDTM.16dp32bit_t16_t31.x32 R4, tmem[UR4+0x60] ;  /* 0x00006004000479ee */ /* 0x000ea20008aa0000 */
[----:B------:R-:W-:Y:S01]  /*7b20*/  NOP ;  /* 0x0000000000007918 */ /* 0x000fe20000000000 */
[--C-:B------:R-:W-:Y:S01]  /*7b30*/  HADD2.F32 R53, -RZ, R55.reuse.H0_H0 ;  /* 0x20000037ff357230 */ /* 0x100fe20000004100 */
[----:B------:R-:W-:Y:S01]  /*7b40*/  R2UR UR5, R113 ;  /* 0x00000000710572ca */ /* 0x000fe200000e0000 */
[----:B------:R-:W-:Y:S01]  /*7b50*/  HADD2.F32 R56, -RZ, R55.H1_H1 ;  /* 0x30000037ff387230 */ /* 0x000fe20000004100 */
[----:B------:R-:W-:Y:S01]  /*7b60*/  F2FP.F16.E5M2.UNPACK_B R63, R83 ;  /* 0x00000053ff3f723e */ /* 0x000fe200020004ff */
[--C-:B------:R-:W-:Y:S01]  /*7b70*/  HADD2.F32 R57, -RZ, R59.reuse.H0_H0 ;  /* 0x2000003bff397230 */ /* 0x100fe20000004100 */
[----:B----4-:R-:W-:Y:S01]  /*7b80*/  F2FP.F16.E5M2.UNPACK_B R67, R84 ;  /* 0x00000054ff43723e */ /* 0x010fe200020004ff */
[----:B------:R-:W-:Y:S01]  /*7b90*/  HADD2.F32 R60, -RZ, R59.H1_H1 ;  /* 0x3000003bff3c7230 */ /* 0x000fe20000004100 */
[----:B------:R-:W-:Y:S01]  /*7ba0*/  F2FP.F16.E5M2.UNPACK_B R71, R85 ;  /* 0x00000055ff47723e */ /* 0x000fe200020004ff */
[--C-:B------:R-:W-:Y:S01]  /*7bb0*/  HADD2.F32 R61, -RZ, R63.reuse.H0_H0 ;  /* 0x2000003fff3d7230 */ /* 0x100fe20000004100 */
[----:B------:R-:W-:Y:S01]  /*7bc0*/  F2FP.F16.E5M2.UNPACK_B R75, R86 ;  /* 0x00000056ff4b723e */ /* 0x000fe200020004ff */
[----:B------:R-:W-:Y:S01]  /*7bd0*/  HADD2.F32 R64, -RZ, R63.H1_H1 ;  /* 0x3000003fff407230 */ /* 0x000fe20000004100 */
[----:B------:R-:W-:Y:S01]  /*7be0*/  F2FP.F16.E5M2.UNPACK_B R77, R87 ;  /* 0x00000057ff4d723e */ /* 0x000fe200020004ff */
[--C-:B------:R-:W-:Y:S01]  /*7bf0*/  HADD2.F32 R65, -RZ, R67.reuse.H0_H0 ;  /* 0x20000043ff417230 */ /* 0x100fe20000004100 */
[----:B------:R-:W-:Y:S01]  /*7c00*/  F2FP.F16.E5M2.UNPACK_B R83, R83.H1 ;  /* 0x00000053ff53723e */ /* 0x000fe200030004ff */
[----:B------:R-:W-:Y:S01]  /*7c10*/  UIADD3 UR5, UPT, UPT, UR5, 0x290, URZ ;  /* 0x0000029005057890 */ /* 0x000fe2000fffe0ff */
[----:B------:R-:W-:Y:S01]  /*7c20*/  HADD2.F32 R67, -RZ, R67.H1_H1 ;  /* 0x30000043ff437230 */ /* 0x000fe20000004100 */
[----:B------:R-:W-:Y:S01]  /*7c30*/  F2FP.F16.E5M2.UNPACK_B R84, R84.H1 ;  /* 0x00000054ff54723e */ /* 0x000fe200030004ff */
[--C-:B------:R-:W-:Y:S01]  /*7c40*/  HADD2.F32 R69, -RZ, R71.reuse.H0_H0 ;  /* 0x20000047ff457230 */ /* 0x100fe20000004100 */
[----:B------:R-:W-:Y:S01]  /*7c50*/  UPRMT UR5, UR37, 0x654, UR5 ;  /* 0x0000065425057896 */ /* 0x000fe20008000005 */
[----:B------:R-:W-:Y:S01]  /*7c60*/  HADD2.F32 R72, -RZ, R71.H1_H1 ;  /* 0x30000047ff487230 */ /* 0x000fe20000004100 */
[----:B------:R-:W-:Y:S01]  /*7c70*/  F2FP.F16.E5M2.UNPACK_B R85, R85.H1 ;  /* 0x00000055ff55723e */ /* 0x000fe200030004ff */
[--C-:B------:R-:W-:Y:S02]  /*7c80*/  HADD2.F32 R73, -RZ, R75.reuse.H0_H0 ;  /* 0x2000004bff497230 */ /* 0x100fe40000004100 */
[C---:B--2---:R-:W-:Y:S01]  /*7c90*/  FMUL R4, R47.reuse, R4 ;  /* 0x000000042f047220 */ /* 0x044fe20000400000 */
[C---:B------:R-:W-:Y:S01]  /*7ca0*/  FMUL R5, R47.reuse, R5 ;  /* 0x000000052f057220 */ /* 0x040fe20000400000 */
[C---:B------:R-:W-:Y:S01]  /*7cb0*/  FMUL R8, R47.reuse, R8 ;  /* 0x000000082f087220 */ /* 0x040fe20000400000 */
[----:B------:R-:W-:Y:S01]  /*7cc0*/  FMUL R9, R47, R9 ;  /* 0x000000092f097220 */ /* 0x000fe20000400000 */
[C---:B------:R-:W-:Y:S01]  /*7cd0*/  FFMA R4, R49.reuse, R50, R4 ;  /* 0x0000003231047223 */ /* 0x040fe20000000004 */
[----:B------:R-:W-:Y:S01]  /*7ce0*/  SYNCS.ARRIVE.TRANS64.RED.A1T0 RZ, [UR5], RZ ;  /* 0x000000ffffff79a7 */ /* 0x000fe20008100405 */
        /* <DEDUP_REMOVED lines=18> */
[--C-:B------:R-:W-:Y:S02]  /*7e10*/  HADD2.F32 R55, -RZ, R81.reuse.H0_H0 ;  /* 0x20000051ff377230 */ /* 0x100fe40000004100 */
[----:B------:R-:W-:Y:S01]  /*7e20*/  FMUL R10, R47, R10 ;  /* 0x0000000a2f0a7220 */ /* 0x000fe20000400000 */
[C---:B------:R-:W-:Y:S01]  /*7e30*/  FFMA R6, R49.reuse, R51, R6 ;  /* 0x0000003331067223 */ /* 0x040fe20000000006 */
[----:B------:R-:W-:Y:S02]  /*7e40*/  HADD2.F32 R58, -RZ, R81.H1_H1 ;  /* 0x30000051ff3a7230 */ /* 0x000fe40000004100 */
[C---:B------:R-:W-:Y:S01]  /*7e50*/  FFMA R7, R49.reuse, R54, R7 ;  /* 0x0000003631077223 */ /* 0x040fe20000000007 */
[C---:B------:R-:W-:Y:S01]  /*7e60*/  FFMA R8, R49.reuse, R53, R8 ;  /* 0x0000003531087223 */ /* 0x040fe20000000008 */
[C---:B------:R-:W-:Y:S01]  /*7e70*/  FFMA R9, R49.reuse, R56, R9 ;  /* 0x0000003831097223 */ /* 0x040fe20000000009 */
[----:B------:R-:W-:Y:S01]  /*7e80*/  FFMA R10, R49, R55, R10 ;  /* 0x00000037310a7223 */ /* 0x000fe2000000000a */
[----:B------:R-:W-:Y:S01]  /*7e90*/  HADD2.F32 R51, -RZ, R77.H0_H0 ;  /* 0x2000004dff337230 */ /* 0x000fe20000004100 */
[----:B-1----:R-:W-:Y:S01]  /*7ea0*/  F2FP.SATFINITE.E5M2.F32.PACK_AB_MERGE_C R116, R7, R6, RZ ;  /* 0x000000060774723e */ /* 0x002fe200048060ff */
[C---:B------:R-:W-:Y:S01]  /*7eb0*/  FMUL R11, R47.reuse, R11 ;  /* 0x0000000b2f0b7220 */ /* 0x040fe20000400000 */
[--C-:B------:R-:W-:Y:S02]  /*7ec0*/  HADD2.F32 R59, -RZ, R82.reuse.H0_H0 ;  /* 0x20000052ff3b7230 */ /* 0x100fe40000004100 */
[----:B------:R-:W-:Y:S01]  /*7ed0*/  FMUL R14, R47, R14 ;  /* 0x0000000e2f0e7220 */ /* 0x000fe20000400000 */
[----:B------:R-:W-:Y:S01]  /*7ee0*/  HADD2.F32 R62, -RZ, R82.H1_H1 ;  /* 0x30000052ff3e7230 */ /* 0x000fe20000004100 */
[----:B------:R-:W-:Y:S01]  /*7ef0*/  F2FP.SATFINITE.E5M2.F32.PACK_AB_MERGE_C R116, R5, R4, R116 ;  /* 0x000000040574723e */ /* 0x000fe20004806074 */
[C---:B------:R-:W-:Y:S01]  /*7f00*/  FFMA R11, R49.reuse, R58, R11 ;  /* 0x0000003a310b7223 */ /* 0x040fe2000000000b */
[C---:B------:R-:W-:Y:S01]  /*7f10*/  FFMA R12, R49.reuse, R57, R12 ;  /* 0x00000039310c7223 */ /* 0x040fe2000000000c */
[C---:B------:R-:W-:Y:S01]  /*7f20*/  FFMA R13, R49.reuse, R60, R13 ;  /* 0x0000003c310d7223 */ /* 0x040fe2000000000d */
[----:B------:R-:W-:Y:S01]  /*7f30*/  F2FP.F16.E5M2.UNPACK_B R86, R86.H1 ;  /* 0x00000056ff56723e */ /* 0x000fe200030004ff */
[----:B------:R-:W-:Y:S01]  /*7f40*/  FFMA R14, R49, R59, R14 ;  /* 0x0000003b310e7223 */ /* 0x000fe2000000000e */
[----:B------:R-:W-:Y:S01]  /*7f50*/  F2FP.SATFINITE.E5M2.F32.PACK_AB_MERGE_C R117, R11, R10, RZ ;  /* 0x0000000a0b75723e */ /* 0x000fe200048060ff */
[C---:B------:R-:W-:Y:S01]  /*7f60*/  FMUL R15, R47.reuse, R15 ;  /* 0x0000000f2f0f7220 */ /* 0x040fe20000400000 */
[--C-:B------:R-:W-:Y:S02]  /*7f70*/  HADD2.F32 R63, -RZ, R83.reuse.H0_H0 ;  /* 0x20000053ff3f7230 */ /* 0x100fe40000004100 */
[----:B------:R-:W-:Y:S01]  /*7f80*/  FMUL R18, R47, R18 ;  /* 0x000000122f127220 */ /* 0x000fe20000400000 */
[----:B------:R-:W-:Y:S01]  /*7f90*/  HADD2.F32 R66, -RZ, R83.H1_H1 ;  /* 0x30000053ff427230 */ /* 0x000fe20000004100 */
[----:B------:R-:W-:Y:S01]  /*7fa0*/  F2FP.SATFINITE.E5M2.F32.PACK_AB_MERGE_C R117, R9, R8, R117 ;  /* 0x000000080975723e */ /* 0x000fe20004806075 */
[C---:B------:R-:W-:Y:S01]  /*7fb0*/  FFMA R15, R49.reuse, R62, R15 ;  /* 0x0000003e310f7223 */ /* 0x040fe2000000000f */
[C---:B------:R-:W-:Y:S01]  /*7fc0*/  FFMA R16, R49.reuse, R61, R16 ;  /* 0x0000003d31107223 */ /* 0x040fe20000000010 */
[----:B------:R-:W-:Y:S01]  /*7fd0*/  FFMA R17, R49, R64, R17 ;  /* 0x0000004031117223 */ /* 0x000fe20000000011 */
[----:B------:R-:W-:Y:S01]  /*7fe0*/  FMUL R19, R47, R19 ;  /* 0x000000132f137220 */ /* 0x000fe20000400000 */
        /* <DEDUP_REMOVED lines=15> */
[----:B------:R-:W-:Y:S01]  /*80e0*/  F2FP.F16.E5M2.UNPACK_B R87, R87.H1 ;  /* 0x00000057ff57723e */ /* 0x000fe200030004ff */
        /* <DEDUP_REMOVED lines=32> */
[----:B------:R-:W-:Y:S03]  /*82f0*/  IADD3 R79, PT, PT, R44, 0x1, RZ ;  /* 0x000000012c4f7810 */ /* 0x000fe60007ffe0ff */
        /* <DEDUP_REMOVED lines=9> */
[----:B------:R-:W-:Y:S02]  /*8390*/  UIADD3 UR8, UP0, UPT, UR52, 0x680, URZ ;  /* 0x0000068034087890 */ /* 0x000fe4000ff1e0ff */
[----:B------:R-:W-:Y:S02]  /*83a0*/  UIADD3 UR5, UPT, UPT, UR41, 0x40, URZ ;  /* 0x0000004029057890 */ /* 0x000fe4000fffe0ff */
[----:B------:R-:W-:Y:S02]  /*83b0*/  UIADD3 UR4, UPT, UPT, UR49, 0x3400, URZ ;  /* 0x0000340031047890 */ /* 0x000fe4000fffe0ff */
[----:B------:R-:W-:Y:S01]  /*83c0*/  UIADD3.X UR9, UPT, UPT, URZ, UR53, URZ, UP0, !UPT ;  /* 0x00000035ff097290 */ /* 0x000fe200087fe4ff */
[----:B------:R-:W-:Y:S01]  /*83d0*/  UMOV UR6, UR42 ;  /* 0x0000002a00067c82 */ /* 0x000fe20008000000 */
[----:B------:R-:W-:Y:S07]  /*83e0*/  UMOV UR7, UR36 ;  /* 0x0000002400077c82 */ /* 0x000fee0008000000 */
[----:B------:R2:W-:Y:S01]  /*83f0*/  UTMASTG.3D [UR4], [UR8] ;  /* 0x00000004080073b5 */ /* 0x0005e20008010000 */
[----:B------:R0:W-:Y:S01]  /*8400*/  UTMACMDFLUSH ;  /* 0x00000000000079b7 */ /* 0x0001e20000000000 */
[----:B--2---:R-:W-:Y:S04]  /*8410*/  DEPBAR.LE SB0, 0x1 ;  /* 0x000080400000791a */ /* 0x004fe80000000000 */
.L_x_134:
[----:B------:R-:W-:Y:S05]  /*8420*/  BSYNC.RECONVERGENT B0 ;  /* 0x0000000000007941 */ /* 0x000fea0003800200 */
.L_x_133:
[----:B------:R-:W-:Y:S01]  /*8430*/  BAR.SYNC.DEFER_BLOCKING 0x1, 0x80 ;  /* 0x0042000000007b1d */ /* 0x000fe20000010000 */
[----:B------:R-:W-:Y:S01]  /*8440*/  ISETP.NE.AND P2, PT, R111, RZ, PT ;  /* 0x000000ff6f00720c */ /* 0x000fe20003f45270 */
[----:B------:R-:W-:Y:S01]  /*8450*/  IMAD.IADD R20, R43, 0x1, R94 ;  /* 0x000000012b147824 */ /* 0x000fe200078e025e */
[----:B------:R-:W-:Y:S01]  /*8460*/  ISETP.NE.AND P0, PT, R112, 0x2, PT ;  /* 0x000000027000780c */ /* 0x000fe20003f05270 */
[----:B------:R-:W-:Y:S01]  /*8470*/  IMAD.IADD R21, R45, 0x1, R96 ;  /* 0x000000012d157824 */ /* 0x000fe200078e0260 */
[----:B------:R-:W-:Y:S02]  /*8480*/  ISETP.NE.AND P1, PT, R79, 0x4, PT ;  /* 0x000000044f00780c */ /* 0x000fe40003f25270 */
[----:B------:R-:W-:Y:S02]  /*8490*/  SEL R3, RZ, 0x1, P0 ;  /* 0x00000001ff037807 */ /* 0x000fe40000000000 */
[----:B------:R-:W-:Y:S02]  /*84a0*/  SEL R0, RZ, 0x1, P1 ;  /* 0x00000001ff007807 */ /* 0x000fe40000800000 */
[----:B------:R-:W-:Y:S02]  /*84b0*/  LOP3.LUT R106, R106, R3, RZ, 0x3c, !PT ;  /* 0x000000036a6a7212 */ /* 0x000fe400078e3cff */
[----:B------:R-:W-:Y:S02]  /*84c0*/  LOP3.LUT R107, R107, R0, RZ, 0x3c, !PT ;  /* 0x000000006b6b7212 */ /* 0x000fe400078e3cff */
[----:B------:R-:W-:Y:S02]  /*84d0*/  @P2 R2UR UR36, R103 ;  /* 0x00000000672422ca */ /* 0x000fe400000e0000 */
[----:B------:R-:W-:Y:S02]  /*84e0*/  SEL R112, R112, RZ, P0 ;  /* 0x000000ff70707207 */ /* 0x000fe40000000000 */
[----:B------:R-:W-:Y:S01]  /*84f0*/  SEL R44, R79, RZ, P1 ;  /* 0x000000ff4f2c7207 */ /* 0x000fe20000800000 */
[----:B------:R-:W-:Y:S10]  /*8500*/  @P2 BRA `(.L_x_135) ;  /* 0xffffffd400f82947 */ /* 0x000ff4000383ffff */
[----:B------:R-:W-:Y:S05]  /*8510*/  EXIT ;  /* 0x000000000000794d */ /* 0x000fea0003800000 */
.L_x_20:
[----:B--2---:R2:W1:Y:S02]  /*8520*/  SYNCS.PHASECHK.TRANS64.TRYWAIT P0, [R3+URZ+0x2c0], R2 ;  /* 0x0002c002030075a7 */ /* 0x00446400080011ff */
[----:B-1----:R-:W-:Y:S05]  /*8530*/  @!P0 NANOSLEEP.SYNCS 0x989680 ;  /* 0x009896800000895d */ /* 0x002fea0003900000 */
[----:B------:R-:W1:Y:S02]  /*8540*/  @!P0 SYNCS.PHASECHK.TRANS64 P0, [R3+URZ+0x2c0], R2 ;  /* 0x0002c002030085a7 */ /* 0x000e6400080010ff */
[----:B-1----:R-:W-:Y:S05]  /*8550*/  @!P0 BRA `(.L_x_20) ;  /* 0xfffffffc00f08947 */ /* 0x002fea000383ffff */
[----:B------:R-:W-:Y:S05]  /*8560*/  BRA `(.L_x_136) ;  /* 0xffffff94000c7947 */ /* 0x000fea000383ffff */
.L_x_23:
[----:B-1----:R-:W-:-:S07]  /*8570*/  MOV R2, UR33 ;  /* 0x0000002100027c02 */ /* 0x002fce0008000f00 */
.L_x_137:
[----:B-1----:R1:W2:Y:S02]  /*8580*/  SYNCS.PHASECHK.TRANS64.TRYWAIT P0, [R2+URZ+0x110], R5 ;  /* 0x00011005020075a7 */ /* 0x0022a400080011ff */
[----:B--2---:R-:W-:Y:S05]  /*8590*/  @!P0 NANOSLEEP.SYNCS 0x989680 ;  /* 0x009896800000895d */ /* 0x004fea0003900000 */
[----:B------:R-:W2:Y:S02]  /*85a0*/  @!P0 SYNCS.PHASECHK.TRANS64 P0, [R2+URZ+0x110], R5 ;  /* 0x00011005020085a7 */ /* 0x000ea400080010ff */
[----:B--2---:R-:W-:Y:S05]  /*85b0*/  @!P0 BRA `(.L_x_137) ;  /* 0xfffffffc00f08947 */ /* 0x004fea000383ffff */
[----:B------:R-:W-:Y:S05]  /*85c0*/  BRA `(.L_x_22) ;  /* 0xffffff94005c7947 */ /* 0x000fea000383ffff */
.L_x_29:
[----:B-1----:R-:W-:-:S07]  /*85d0*/  MOV R2, UR17 ;  /* 0x0000001100027c02 */ /* 0x002fce0008000f00 */
.L_x_138:
[----:B-1----:R1:W2:Y:S02]  /*85e0*/  SYNCS.PHASECHK.TRANS64.TRYWAIT P0, [R2+URZ+0x110], R5 ;  /* 0x00011005020075a7 */ /* 0x0022a400080011ff */
[----:B--2---:R-:W-:Y:S05]  /*85f0*/  @!P0 NANOSLEEP.SYNCS 0x989680 ;  /* 0x009896800000895d */ /* 0x004fea0003900000 */
[----:B------:R-:W2:Y:S02]  /*8600*/  @!P0 SYNCS.PHASECHK.TRANS64 P0, [R2+URZ+0x110], R5 ;  /* 0x00011005020085a7 */ /* 0x000ea400080010ff */
[----:B--2---:R-:W-:Y:S05]  /*8610*/  @!P0 BRA `(.L_x_138) ;  /* 0xfffffffc00f08947 */ /* 0x004fea000383ffff */
[----:B------:R-:W-:Y:S05]  /*8620*/  BRA `(.L_x_28) ;  /* 0xffffff9800047947 */ /* 0x000fea000383ffff */
.L_x_33:
[----:B-1----:R1:W2:Y:S02]  /*8630*/  SYNCS.PHASECHK.TRANS64.TRYWAIT P0, [R2+URZ+0x250], R3 ;  /* 0x00025003020075a7 */ /* 0x0022a400080011ff */
[----:B--2---:R-:W-:Y:S05]  /*8640*/  @!P0 NANOSLEEP.SYNCS 0x989680 ;  /* 0x009896800000895d */ /* 0x004fea0003900000 */
[----:B------:R-:W2:Y:S02]  /*8650*/  @!P0 SYNCS.PHASECHK.TRANS64 P0, [R2+URZ+0x250], R3 ;  /* 0x00025003020085a7 */ /* 0x000ea400080010ff */
[----:B--2---:R-:W-:Y:S05]  /*8660*/  @!P0 BRA `(.L_x_33) ;  /* 0xfffffffc00f08947 */ /* 0x004fea000383ffff */
[----:B------:R-:W-:Y:S05]  /*8670*/  BRA `(.L_x_139) ;  /* 0xffffff9800947947 */ /* 0x000fea000383ffff */
.L_x_37:
[----:B----4-:R-:W-:-:S07]  /*8680*/  MOV R0, UR5 ;  /* 0x0000000500007c02 */ /* 0x010fce0008000f00 */
.L_x_140:
[----:B-1----:R1:W2:Y:S02]  /*8690*/  SYNCS.PHASECHK.TRANS64.TRYWAIT P0, [R0+URZ], R3 ;  /* 0x00000003000075a7 */ /* 0x0022a400080011ff */
[----:B--2---:R-:W-:Y:S05]  /*86a0*/  @!P0 NANOSLEEP.SYNCS 0x989680 ;  /* 0x009896800000895d */ /* 0x004fea0003900000 */
[----:B------:R-:W2:Y:S02]  /*86b0*/  @!P0 SYNCS.PHASECHK.TRANS64 P0, [R0+URZ], R3 ;  /* 0x00000003000085a7 */ /* 0x000ea400080010ff */
[----:B--2---:R-:W-:Y:S05]  /*86c0*/  @!P0 BRA `(.L_x_140) ;  /* 0xfffffffc00f08947 */ /* 0x004fea000383ffff */
[----:B------:R-:W-:Y:S05]  /*86d0*/  BRA `(.L_x_141) ;  /* 0xffffffa000047947 */ /* 0x000fea000383ffff */
.L_x_38:
[----:B----4-:R-:W-:-:S07]  /*86e0*/  MOV R0, UR5 ;  /* 0x0000000500007c02 */ /* 0x010fce0008000f00 */
.L_x_142:
[----:B-1----:R1:W2:Y:S02]  /*86f0*/  SYNCS.PHASECHK.TRANS64.TRYWAIT P0, [R0+URZ], R3 ;  /* 0x00000003000075a7 */ /* 0x0022a400080011ff */
[----:B--2---:R-:W-:Y:S05]  /*8700*/  @!P0 NANOSLEEP.SYNCS 0x989680 ;  /* 0x009896800000895d */ /* 0x004fea0003900000 */
[----:B------:R-:W2:Y:S02]  /*8710*/  @!P0 SYNCS.PHASECHK.TRANS64 P0, [R0+URZ], R3 ;  /* 0x00000003000085a7 */ /* 0x000ea400080010ff */
[----:B--2---:R-:W-:Y:S05]  /*8720*/  @!P0 BRA `(.L_x_142) ;  /* 0xfffffffc00f08947 */ /* 0x004fea000383ffff */
[----:B------:R-:W-:Y:S05]  /*8730*/  BRA `(.L_x_143) ;  /* 0xffffffa000107947 */ /* 0x000fea000383ffff */
.L_x_39:
[----:B----4-:R-:W-:-:S07]  /*8740*/  MOV R0, UR5 ;  /* 0x0000000500007c02 */ /* 0x010fce0008000f00 */
.L_x_144:
[----:B-1----:R1:W2:Y:S02]  /*8750*/  SYNCS.PHASECHK.TRANS64.TRYWAIT P0, [R0+URZ], R3 ;  /* 0x00000003000075a7 */ /* 0x0022a400080011ff */
[----:B--2---:R-:W-:Y:S05]  /*8760*/  @!P0 NANOSLEEP.SYNCS 0x989680 ;  /* 0x009896800000895d */ /* 0x004fea0003900000 */
[----:B------:R-:W2:Y:S02]  /*8770*/  @!P0 SYNCS.PHASECHK.TRANS64 P0, [R0+URZ], R3 ;  /* 0x00000003000085a7 */ /* 0x000ea400080010ff */
[----:B--2---:R-:W-:Y:S05]  /*8780*/  @!P0 BRA `(.L_x_144) ;  /* 0xfffffffc00f08947 */ /* 0x004fea000383ffff */
[----:B------:R-:W-:Y:S05]  /*8790*/  BRA `(.L_x_145) ;  /* 0xffffffa0001c7947 */ /* 0x000fea000383ffff */
.L_x_40:
[----:B----4-:R-:W-:-:S07]  /*87a0*/  MOV R0, UR5 ;  /* 0x0000000500007c02 */ /* 0x010fce0008000f00 */
.L_x_146:
[----:B-1----:R1:W2:Y:S02]  /*87b0*/  SYNCS.PHASECHK.TRANS64.TRYWAIT P0, [R0+URZ], R3 ;  /* 0x00000003000075a7 */ /* 0x0022a400080011ff */
[----:B--2---:R-:W-:Y:S05]  /*87c0*/  @!P0 NANOSLEEP.SYNCS 0x989680 ;  /* 0x009896800000895d */ /* 0x004fea0003900000 */
[----:B------:R-:W2:Y:S02]  /*87d0*/  @!P0 SYNCS.PHASECHK.TRANS64 P0, [R0+URZ], R3 ;  /* 0x00000003000085a7 */ /* 0x000ea400080010ff */
[----:B--2---:R-:W-:Y:S05]  /*87e0*/  @!P0 BRA `(.L_x_146) ;  /* 0xfffffffc00f08947 */ /* 0x004fea000383ffff */
[----:B------:R-:W-:Y:S05]  /*87f0*/  BRA `(.L_x_147) ;  /* 0xffffffa000287947 */ /* 0x000fea000383ffff */
.L_x_41:
[----:B----4-:R-:W-:-:S07]  /*8800*/  MOV R0, UR5 ;  /* 0x0000000500007c02 */ /* 0x010fce0008000f00 */
.L_x_148:
[----:B-1----:R1:W2:Y:S02]  /*8810*/  SYNCS.PHASECHK.TRANS64.TRYWAIT P0, [R0+URZ], R3 ;  /* 0x00000003000075a7 */ /* 0x0022a400080011ff */
[----:B--2---:R-:W-:Y:S05]  /*8820*/  @!P0 NANOSLEEP.SYNCS 0x989680 ;  /* 0x009896800000895d */ /* 0x004fea0003900000 */
[----:B------:R-:W2:Y:S02]  /*8830*/  @!P0 SYNCS.PHASECHK.TRANS64 P0, [R0+URZ], R3 ;  /* 0x00000003000085a7 */ /* 0x000ea400080010ff */
[----:B--2---:R-:W-:Y:S05]  /*8840*/  @!P0 BRA `(.L_x_148) ;  /* 0xfffffffc00f08947 */ /* 0x004fea000383ffff */
[----:B------:R-:W-:Y:S05]  /*8850*/  BRA `(.L_x_149) ;  /* 0xffffffa000347947 */ /* 0x000fea000383ffff */
.L_x_42:
[----:B----4-:R-:W-:-:S07]  /*8860*/  MOV R0, UR5 ;  /* 0x0000000500007c02 */ /* 0x010fce0008000f00 */
.L_x_150:
[----:B-1----:R1:W2:Y:S02]  /*8870*/  SYNCS.PHASECHK.TRANS64.TRYWAIT P0, [R0+URZ], R3 ;  /* 0x00000003000075a7 */ /* 0x0022a400080011ff */
[----:B--2---:R-:W-:Y:S05]  /*8880*/  @!P0 NANOSLEEP.SYNCS 0x989680 ;  /* 0x009896800000895d */ /* 0x004fea0003900000 */
[----:B------:R-:W2:Y:S02]  /*8890*/  @!P0 SYNCS.PHASECHK.TRANS64 P0, [R0+URZ], R3 ;  /* 0x00000003000085a7 */ /* 0x000ea400080010ff */
[----:B--2---:R-:W-:Y:S05]  /*88a0*/  @!P0 BRA `(.L_x_150) ;  /* 0xfffffffc00f08947 */ /* 0x004fea000383ffff */
[----:B------:R-:W-:Y:S05]  /*88b0*/  BRA `(.L_x_151) ;  /* 0xffffffa000407947 */ /* 0x000fea000383ffff */
.L_x_43:
[----:B----4-:R-:W-:-:S07]  /*88c0*/  MOV R0, UR5 ;  /* 0x0000000500007c02 */ /* 0x010fce0008000f00 */
.L_x_152:
[----:B-1----:R1:W2:Y:S02]  /*88d0*/  SYNCS.PHASECHK.TRANS64.TRYWAIT P0, [R0+URZ], R3 ;  /* 0x00000003000075a7 */ /* 0x0022a400080011ff */
[----:B--2---:R-:W-:Y:S05]  /*88e0*/  @!P0 NANOSLEEP.SYNCS 0x989680 ;  /* 0x009896800000895d */ /* 0x004fea0003900000 */
[----:B------:R-:W2:Y:S02]  /*88f0*/  @!P0 SYNCS.PHASECHK.TRANS64 P0, [R0+URZ], R3 ;  /* 0x00000003000085a7 */ /* 0x000ea400080010ff */
[----:B--2---:R-:W-:Y:S05]  /*8900*/  @!P0 BRA `(.L_x_152) ;  /* 0xfffffffc00f08947 */ /* 0x004fea000383ffff */
[----:B------:R-:W-:Y:S05]  /*8910*/  BRA `(.L_x_153) ;  /* 0xffffffa0004c7947 */ /* 0x000fea000383ffff */
.L_x_44:
[----:B----4-:R-:W-:-:S07]  /*8920*/  MOV R0, UR5 ;  /* 0x0000000500007c02 */ /* 0x010fce0008000f00 */
.L_x_154:
[----:B-1----:R1:W2:Y:S02]  /*8930*/  SYNCS.PHASECHK.TRANS64.TRYWAIT P0, [R0+URZ], R3 ;  /* 0x00000003000075a7 */ /* 0x0022a400080011ff */
[----:B--2---:R-:W-:Y:S05]  /*8940*/  @!P0 NANOSLEEP.SYNCS 0x989680 ;  /* 0x009896800000895d */ /* 0x004fea0003900000 */
[----:B------:R-:W2:Y:S02]  /*8950*/  @!P0 SYNCS.PHASECHK.TRANS64 P0, [R0+URZ], R3 ;  /* 0x00000003000085a7 */ /* 0x000ea400080010ff */
[----:B--2---:R-:W-:Y:S05]  /*8960*/  @!P0 BRA `(.L_x_154) ;  /* 0xfffffffc00f08947 */ /* 0x004fea000383ffff */
[----:B------:R-:W-:Y:S05]  /*8970*/  BRA `(.L_x_155) ;  /* 0xffffffa000587947 */ /* 0x000fea000383ffff */
.L_x_45:
[----:B----4-:R-:W-:-:S07]  /*8980*/  MOV R0, UR5 ;  /* 0x0000000500007c02 */ /* 0x010fce0008000f00 */
.L_x_156:
[----:B-1----:R1:W2:Y:S02]  /*8990*/  SYNCS.PHASECHK.TRANS64.TRYWAIT P0, [R0+URZ], R3 ;  /* 0x00000003000075a7 */ /* 0x0022a400080011ff */
[----:B--2---:R-:W-:Y:S05]  /*89a0*/  @!P0 NANOSLEEP.SYNCS 0x989680 ;  /* 0x009896800000895d */ /* 0x004fea0003900000 */
[----:B------:R-:W2:Y:S02]  /*89b0*/  @!P0 SYNCS.PHASECHK.TRANS64 P0, [R0+URZ], R3 ;  /* 0x00000003000085a7 */ /* 0x000ea400080010ff */
[----:B--2---:R-:W-:Y:S05]  /*89c0*/  @!P0 BRA `(.L_x_156) ;  /* 0xfffffffc00f08947 */ /* 0x004fea000383ffff */
[----:B------:R-:W-:Y:S05]  /*89d0*/  BRA `(.L_x_157) ;  /* 0xffffffa000647947 */ /* 0x000fea000383ffff */
.L_x_46:
[----:B----4-:R-:W-:-:S07]  /*89e0*/  MOV R0, UR5 ;  /* 0x0000000500007c02 */ /* 0x010fce0008000f00 */
.L_x_158:
[----:B-1----:R1:W2:Y:S02]  /*89f0*/  SYNCS.PHASECHK.TRANS64.TRYWAIT P0, [R0+URZ], R3 ;  /* 0x00000003000075a7 */ /* 0x0022a400080011ff */
[----:B--2---:R-:W-:Y:S05]  /*8a00*/  @!P0 NANOSLEEP.SYNCS 0x989680 ;  /* 0x009896800000895d */ /* 0x004fea0003900000 */
[----:B------:R-:W2:Y:S02]  /*8a10*/  @!P0 SYNCS.PHASECHK.TRANS64 P0, [R0+URZ], R3 ;  /* 0x00000003000085a7 */ /* 0x000ea400080010ff */
[----:B--2---:R-:W-:Y:S05]  /*8a20*/  @!P0 BRA `(.L_x_158) ;  /* 0xfffffffc00f08947 */ /* 0x004fea000383ffff */
[----:B------:R-:W-:Y:S05]  /*8a30*/  BRA `(.L_x_159) ;  /* 0xffffffa000707947 */ /* 0x000fea000383ffff */
.L_x_47:
[----:B----4-:R-:W-:-:S07]  /*8a40*/  MOV R0, UR5 ;  /* 0x0000000500007c02 */ /* 0x010fce0008000f00 */
.L_x_160:
[----:B-1----:R1:W2:Y:S02]  /*8a50*/  SYNCS.PHASECHK.TRANS64.TRYWAIT P0, [R0+URZ], R3 ;  /* 0x00000003000075a7 */ /* 0x0022a400080011ff */
[----:B--2---:R-:W-:Y:S05]  /*8a60*/  @!P0 NANOSLEEP.SYNCS 0x989680 ;  /* 0x009896800000895d */ /* 0x004fea0003900000 */
[----:B------:R-:W2:Y:S02]  /*8a70*/  @!P0 SYNCS.PHASECHK.TRANS64 P0, [R0+URZ], R3 ;  /* 0x00000003000085a7 */ /* 0x000ea400080010ff */
[----:B--2---:R-:W-:Y:S05]  /*8a80*/  @!P0 BRA `(.L_x_160) ;  /* 0xfffffffc00f08947 */ /* 0x004fea000383ffff */
[----:B------:R-:W-:Y:S05]  /*8a90*/  BRA `(.L_x_161) ;  /* 0xffffffa0007c7947 */ /* 0x000fea000383ffff */
.L_x_48:
[----:B----4-:R-:W-:-:S07]  /*8aa0*/  MOV R0, UR5 ;  /* 0x0000000500007c02 */ /* 0x010fce0008000f00 */
.L_x_162:
[----:B-1----:R1:W2:Y:S02]  /*8ab0*/  SYNCS.PHASECHK.TRANS64.TRYWAIT P0, [R0+URZ], R3 ;  /* 0x00000003000075a7 */ /* 0x0022a400080011ff */
[----:B--2---:R-:W-:Y:S05]  /*8ac0*/  @!P0 NANOSLEEP.SYNCS 0x989680 ;  /* 0x009896800000895d */ /* 0x004fea0003900000 */
[----:B------:R-:W2:Y:S02]  /*8ad0*/  @!P0 SYNCS.PHASECHK.TRANS64 P0, [R0+URZ], R3 ;  /* 0x00000003000085a7 */ /* 0x000ea400080010ff */
[----:B--2---:R-:W-:Y:S05]  /*8ae0*/  @!P0 BRA `(.L_x_162) ;  /* 0xfffffffc00f08947 */ /* 0x004fea000383ffff */
[----:B------:R-:W-:Y:S05]  /*8af0*/  BRA `(.L_x_163) ;  /* 0xffffffa000887947 */ /* 0x000fea000383ffff */
.L_x_49:
[----:B----4-:R-:W-:-:S07]  /*8b00*/  MOV R0, UR5 ;  /* 0x0000000500007c02 */ /* 0x010fce0008000f00 */
.L_x_164:
[----:B-1----:R1:W2:Y:S02]  /*8b10*/  SYNCS.PHASECHK.TRANS64.TRYWAIT P0, [R0+URZ], R3 ;  /* 0x00000003000075a7 */ /* 0x0022a400080011ff */
[----:B--2---:R-:W-:Y:S05]  /*8b20*/  @!P0 NANOSLEEP.SYNCS 0x989680 ;  /* 0x009896800000895d */ /* 0x004fea0003900000 */
[----:B------:R-:W2:Y:S02]  /*8b30*/  @!P0 SYNCS.PHASECHK.TRANS64 P0, [R0+URZ], R3 ;  /* 0x00000003000085a7 */ /* 0x000ea400080010ff */
[----:B--2---:R-:W-:Y:S05]  /*8b40*/  @!P0 BRA `(.L_x_164) ;  /* 0xfffffffc00f08947 */ /* 0x004fea000383ffff */
[----:B------:R-:W-:Y:S05]  /*8b50*/  BRA `(.L_x_165) ;  /* 0xffffffa000947947 */ /* 0x000fea000383ffff */
.L_x_50:
[----:B----4-:R-:W-:-:S07]  /*8b60*/  MOV R0, UR5 ;  /* 0x0000000500007c02 */ /* 0x010fce0008000f00 */
.L_x_166:
[----:B-1----:R1:W2:Y:S02]  /*8b70*/  SYNCS.PHASECHK.TRANS64.TRYWAIT P0, [R0+URZ], R3 ;  /* 0x00000003000075a7 */ /* 0x0022a400080011ff */
[----:B--2---:R-:W-:Y:S05]  /*8b80*/  @!P0 NANOSLEEP.SYNCS 0x989680 ;  /* 0x009896800000895d */ /* 0x004fea0003900000 */
[----:B------:R-:W2:Y:S02]  /*8b90*/  @!P0 SYNCS.PHASECHK.TRANS64 P0, [R0+URZ], R3 ;  /* 0x00000003000085a7 */ /* 0x000ea400080010ff */
[----:B--2---:R-:W-:Y:S05]  /*8ba0*/  @!P0 BRA `(.L_x_166) ;  /* 0xfffffffc00f08947 */ /* 0x004fea000383ffff */
[----:B------:R-:W-:Y:S05]  /*8bb0*/  BRA `(.L_x_167) ;  /* 0xffffffa000a07947 */ /* 0x000fea000383ffff */
.L_x_51:
[----:B----4-:R-:W-:-:S07]  /*8bc0*/  MOV R0, UR5 ;  /* 0x0000000500007c02 */ /* 0x010fce0008000f00 */
.L_x_168:
[----:B-1----:R1:W2:Y:S02]  /*8bd0*/  SYNCS.PHASECHK.TRANS64.TRYWAIT P0, [R0+URZ], R3 ;  /* 0x00000003000075a7 */ /* 0x0022a400080011ff */
[----:B--2---:R-:W-:Y:S05]  /*8be0*/  @!P0 NANOSLEEP.SYNCS 0x989680 ;  /* 0x009896800000895d */ /* 0x004fea0003900000 */
[----:B------:R-:W2:Y:S02]  /*8bf0*/  @!P0 SYNCS.PHASECHK.TRANS64 P0, [R0+URZ], R3 ;  /* 0x00000003000085a7 */ /* 0x000ea400080010ff */
[----:B--2---:R-:W-:Y:S05]  /*8c00*/  @!P0 BRA `(.L_x_168) ;  /* 0xfffffffc00f08947 */ /* 0x004fea000383ffff */
[----:B------:R-:W-:Y:S05]  /*8c10*/  BRA `(.L_x_169) ;  /* 0xffffffa000ac7947 */ /* 0x000fea000383ffff */
.L_x_52:
[----:B----4-:R-:W-:-:S07]  /*8c20*/  MOV R0, UR5 ;  /* 0x0000000500007c02 */ /* 0x010fce0008000f00 */
.L_x_170:
[----:B-1----:R1:W2:Y:S02]  /*8c30*/  SYNCS.PHASECHK.TRANS64.TRYWAIT P0, [R0+URZ], R3 ;  /* 0x00000003000075a7 */ /* 0x0022a400080011ff */
[----:B--2---:R-:W-:Y:S05]  /*8c40*/  @!P0 NANOSLEEP.SYNCS 0x989680 ;  /* 0x009896800000895d */ /* 0x004fea0003900000 */
[----:B------:R-:W2:Y:S02]  /*8c50*/  @!P0 SYNCS.PHASECHK.TRANS64 P0, [R0+URZ], R3 ;  /* 0x00000003000085a7 */ /* 0x000ea400080010ff */
[----:B--2---:R-:W-:Y:S05]  /*8c60*/  @!P0 BRA `(.L_x_170) ;  /* 0xfffffffc00f08947 */ /* 0x004fea000383ffff */
[----:B------:R-:W-:Y:S05]  /*8c70*/  BRA `(.L_x_171) ;  /* 0xffffffa000b87947 */ /* 0x000fea000383ffff */
.L_x_53:
[----:B----4-:R-:W-:-:S07]  /*8c80*/  MOV R0, UR5 ;  /* 0x0000000500007c02 */ /* 0x010fce0008000f00 */
.L_x_172:
[----:B-1----:R1:W2:Y:S02]  /*8c90*/  SYNCS.PHASECHK.TRANS64.TRYWAIT P0, [R0+URZ], R3 ;  /* 0x00000003000075a7 */ /* 0x0022a400080011ff */
[----:B--2---:R-:W-:Y:S05]  /*8ca0*/  @!P0 NANOSLEEP.SYNCS 0x989680 ;  /* 0x009896800000895d */ /* 0x004fea0003900000 */
[----:B------:R-:W2:Y:S02]  /*8cb0*/  @!P0 SYNCS.PHASECHK.TRANS64 P0, [R0+URZ], R3 ;  /* 0x00000003000085a7 */ /* 0x000ea400080010ff */
[----:B--2---:R-:W-:Y:S05]  /*8cc0*/  @!P0 BRA `(.L_x_172) ;  /* 0xfffffffc00f08947 */ /* 0x004fea000383ffff */
[----:B------:R-:W-:Y:S05]  /*8cd0*/  BRA `(.L_x_173) ;  /* 0xffffffa000c47947 */ /* 0x000fea000383ffff */
.L_x_54:
[----:B----4-:R-:W-:-:S07]  /*8ce0*/  MOV R0, UR5 ;  /* 0x0000000500007c02 */ /* 0x010fce0008000f00 */
.L_x_174:
[----:B-1----:R1:W2:Y:S02]  /*8cf0*/  SYNCS.PHASECHK.TRANS64.TRYWAIT P0, [R0+URZ], R3 ;  /* 0x00000003000075a7 */ /* 0x0022a400080011ff */
[----:B--2---:R-:W-:Y:S05]  /*8d00*/  @!P0 NANOSLEEP.SYNCS 0x989680 ;  /* 0x009896800000895d */ /* 0x004fea0003900000 */
[----:B------:R-:W2:Y:S02]  /*8d10*/  @!P0 SYNCS.PHASECHK.TRANS64 P0, [R0+URZ], R3 ;  /* 0x00000003000085a7 */ /* 0x000ea400080010ff */
[----:B--2---:R-:W-:Y:S05]  /*8d20*/  @!P0 BRA `(.L_x_174) ;  /* 0xfffffffc00f08947 */ /* 0x004fea000383ffff */
[----:B------:R-:W-:Y:S05]  /*8d30*/  BRA `(.L_x_175) ;  /* 0xffffffa000d07947 */ /* 0x000fea000383ffff */
.L_x_55:
[----:B----4-:R-:W-:-:S07]  /*8d40*/  MOV R0, UR5 ;  /* 0x0000000500007c02 */ /* 0x010fce0008000f00 */
.L_x_176:
[----:B-1----:R1:W2:Y:S02]  /*8d50*/  SYNCS.PHASECHK.TRANS64.TRYWAIT P0, [R0+URZ], R3 ;  /* 0x00000003000075a7 */ /* 0x0022a400080011ff */
[----:B--2---:R-:W-:Y:S05]  /*8d60*/  @!P0 NANOSLEEP.SYNCS 0x989680 ;  /* 0x009896800000895d */ /* 0x004fea0003900000 */
[----:B------:R-:W2:Y:S02]  /*8d70*/  @!P0 SYNCS.PHASECHK.TRANS64 P0, [R0+URZ], R3 ;  /* 0x00000003000085a7 */ /* 0x000ea400080010ff */
[----:B--2---:R-:W-:Y:S05]  /*8d80*/  @!P0 BRA `(.L_x_176) ;  /* 0xfffffffc00f08947 */ /* 0x004fea000383ffff */
[----:B------:R-:W-:Y:S05]  /*8d90*/  BRA `(.L_x_177) ;  /* 0xffffffa000dc7947 */ /* 0x000fea000383ffff */
.L_x_56:
[----:B----4-:R-:W-:-:S07]  /*8da0*/  MOV R0, UR5 ;  /* 0x0000000500007c02 */ /* 0x010fce0008000f00 */
.L_x_178:
[----:B-1----:R1:W2:Y:S02]  /*8db0*/  SYNCS.PHASECHK.TRANS64.TRYWAIT P0, [R0+URZ], R3 ;  /* 0x00000003000075a7 */ /* 0x0022a400080011ff */
[----:B--2---:R-:W-:Y:S05]  /*8dc0*/  @!P0 NANOSLEEP.SYNCS 0x989680 ;  /* 0x009896800000895d */ /* 0x004fea0003900000 */
[----:B------:R-:W2:Y:S02]  /*8dd0*/  @!P0 SYNCS.PHASECHK.TRANS64 P0, [R0+URZ], R3 ;  /* 0x00000003000085a7 */ /* 0x000ea400080010ff */
[----:B--2---:R-:W-:Y:S05]  /*8de0*/  @!P0 BRA `(.L_x_178) ;  /* 0xfffffffc00f08947 */ /* 0x004fea000383ffff */
[----:B------:R-:W-:Y:S05]  /*8df0*/  BRA `(.L_x_179) ;  /* 0xffffffa000e87947 */ /* 0x000fea000383ffff */
.L_x_57:
[----:B----4-:R-:W-:-:S07]  /*8e00*/  MOV R0, UR5 ;  /* 0x0000000500007c02 */ /* 0x010fce0008000f00 */
.L_x_180:
[----:B-1----:R1:W2:Y:S02]  /*8e10*/  SYNCS.PHASECHK.TRANS64.TRYWAIT P0, [R0+URZ], R3 ;  /* 0x00000003000075a7 */ /* 0x0022a400080011ff */
[----:B--2---:R-:W-:Y:S05]  /*8e20*/  @!P0 NANOSLEEP.SYNCS 0x989680 ;  /* 0x009896800000895d */ /* 0x004fea0003900000 */
[----:B------:R-:W2:Y:S02]  /*8e30*/  @!P0 SYNCS.PHASECHK.TRANS64 P0, [R0+URZ], R3 ;  /* 0x00000003000085a7 */ /* 0x000ea400080010ff */
[----:B--2---:R-:W-:Y:S05]  /*8e40*/  @!P0 BRA `(.L_x_180) ;  /* 0xfffffffc00f08947 */ /* 0x004fea000383ffff */
[----:B------:R-:W-:Y:S05]  /*8e50*/  BRA `(.L_x_181) ;  /* 0xffffffa000f47947 */ /* 0x000fea000383ffff */
.L_x_58:
[----:B----4-:R-:W-:-:S07]  /*8e60*/  MOV R0, UR5 ;  /* 0x0000000500007c02 */ /* 0x010fce0008000f00 */
.L_x_182:
[----:B-1----:R1:W2:Y:S02]  /*8e70*/  SYNCS.PHASECHK.TRANS64.TRYWAIT P0, [R0+URZ], R3 ;  /* 0x00000003000075a7 */ /* 0x0022a400080011ff */
[----:B--2---:R-:W-:Y:S05]  /*8e80*/  @!P0 NANOSLEEP.SYNCS 0x989680 ;  /* 0x009896800000895d */ /* 0x004fea0003900000 */
[----:B------:R-:W2:Y:S02]  /*8e90*/  @!P0 SYNCS.PHASECHK.TRANS64 P0, [R0+URZ], R3 ;  /* 0x00000003000085a7 */ /* 0x000ea400080010ff */
[----:B--2---:R-:W-:Y:S05]  /*8ea0*/  @!P0 BRA `(.L_x_182) ;  /* 0xfffffffc00f08947 */ /* 0x004fea000383ffff */
[----:B------:R-:W-:Y:S05]  /*8eb0*/  BRA `(.L_x_183) ;  /* 0xffffffa400007947 */ /* 0x000fea000383ffff */
.L_x_59:
[----:B----4-:R-:W-:-:S07]  /*8ec0*/  MOV R0, UR5 ;  /* 0x0000000500007c02 */ /* 0x010fce0008000f00 */
.L_x_184:
[----:B-1----:R1:W2:Y:S02]  /*8ed0*/  SYNCS.PHASECHK.TRANS64.TRYWAIT P0, [R0+URZ], R3 ;  /* 0x00000003000075a7 */ /* 0x0022a400080011ff */
[----:B--2---:R-:W-:Y:S05]  /*8ee0*/  @!P0 NANOSLEEP.SYNCS 0x989680 ;  /* 0x009896800000895d */ /* 0x004fea0003900000 */
[----:B------:R-:W2:Y:S02]  /*8ef0*/  @!P0 SYNCS.PHASECHK.TRANS64 P0, [R0+URZ], R3 ;  /* 0x00000003000085a7 */ /* 0x000ea400080010ff */
[----:B--2---:R-:W-:Y:S05]  /*8f00*/  @!P0 BRA `(.L_x_184) ;  /* 0xfffffffc00f08947 */ /* 0x004fea000383ffff */
[----:B------:R-:W-:Y:S05]  /*8f10*/  BRA `(.L_x_185) ;  /* 0xffffffa4000c7947 */ /* 0x000fea000383ffff */
.L_x_60:
[----:B----4-:R-:W-:-:S07]  /*8f20*/  MOV R0, UR5 ;  /* 0x0000000500007c02 */ /* 0x010fce0008000f00 */
.L_x_186:
[----:B-1----:R1:W2:Y:S02]  /*8f30*/  SYNCS.PHASECHK.TRANS64.TRYWAIT P0, [R0+URZ], R3 ;  /* 0x00000003000075a7 */ /* 0x0022a400080011ff */
[----:B--2---:R-:W-:Y:S05]  /*8f40*/  @!P0 NANOSLEEP.SYNCS 0x989680 ;  /* 0x009896800000895d */ /* 0x004fea0003900000 */
[----:B------:R-:W2:Y:S02]  /*8f50*/  @!P0 SYNCS.PHASECHK.TRANS64 P0, [R0+URZ], R3 ;  /* 0x00000003000085a7 */ /* 0x000ea400080010ff */
[----:B--2---:R-:W-:Y:S05]  /*8f60*/  @!P0 BRA `(.L_x_186) ;  /* 0xfffffffc00f08947 */ /* 0x004fea000383ffff */
[----:B------:R-:W-:Y:S05]  /*8f70*/  BRA `(.L_x_187) ;  /* 0xffffffa400187947 */ /* 0x000fea000383ffff */
.L_x_61:
[----:B----4-:R-:W-:-:S07]  /*8f80*/  MOV R0, UR5 ;  /* 0x0000000500007c02 */ /* 0x010fce0008000f00 */
.L_x_188:
[----:B-1----:R1:W2:Y:S02]  /*8f90*/  SYNCS.PHASECHK.TRANS64.TRYWAIT P0, [R0+URZ], R3 ;  /* 0x00000003000075a7 */ /* 0x0022a400080011ff */
[----:B--2---:R-:W-:Y:S05]  /*8fa0*/  @!P0 NANOSLEEP.SYNCS 0x989680 ;  /* 0x009896800000895d */ /* 0x004fea0003900000 */
[----:B------:R-:W2:Y:S02]  /*8fb0*/  @!P0 SYNCS.PHASECHK.TRANS64 P0, [R0+URZ], R3 ;  /* 0x00000003000085a7 */ /* 0x000ea400080010ff */
[----:B--2---:R-:W-:Y:S05]  /*8fc0*/  @!P0 BRA `(.L_x_188) ;  /* 0xfffffffc00f08947 */ /* 0x004fea000383ffff */
[----:B------:R-:W-:Y:S05]  /*8fd0*/  BRA `(.L_x_189) ;  /* 0xffffffa400247947 */ /* 0x000fea000383ffff */
.L_x_62:
[----:B----4-:R-:W-:-:S07]  /*8fe0*/  MOV R0, UR5 ;  /* 0x0000000500007c02 */ /* 0x010fce0008000f00 */
.L_x_190:
[----:B-1----:R1:W2:Y:S02]  /*8ff0*/  SYNCS.PHASECHK.TRANS64.TRYWAIT P0, [R0+URZ], R3 ;  /* 0x00000003000075a7 */ /* 0x0022a400080011ff */
[----:B--2---:R-:W-:Y:S05]  /*9000*/  @!P0 NANOSLEEP.SYNCS 0x989680 ;  /* 0x009896800000895d */ /* 0x004fea0003900000 */
[----:B------:R-:W2:Y:S02]  /*9010*/  @!P0 SYNCS.PHASECHK.TRANS64 P0, [R0+URZ], R3 ;  /* 0x00000003000085a7 */ /* 0x000ea400080010ff */
[----:B--2---:R-:W-:Y:S05]  /*9020*/  @!P0 BRA `(.L_x_190) ;  /* 0xfffffffc00f08947 */ /* 0x004fea000383ffff */
[----:B------:R-:W-:Y:S05]  /*9030*/  BRA `(.L_x_191) ;  /* 0xffffffa400307947 */ /* 0x000fea000383ffff */
.L_x_63:
[----:B----4-:R-:W-:-:S07]  /*9040*/  MOV R0, UR5 ;  /* 0x0000000500007c02 */ /* 0x010fce0008000f00 */
.L_x_192:
[----:B-1----:R1:W2:Y:S02]  /*9050*/  SYNCS.PHASECHK.TRANS64.TRYWAIT P0, [R0+URZ], R3 ;  /* 0x00000003000075a7 */ /* 0x0022a400080011ff */
[----:B--2---:R-:W-:Y:S05]  /*9060*/  @!P0 NANOSLEEP.SYNCS 0x989680 ;  /* 0x009896800000895d */ /* 0x004fea0003900000 */
[----:B------:R-:W2:Y:S02]  /*9070*/  @!P0 SYNCS.PHASECHK.TRANS64 P0, [R0+URZ], R3 ;  /* 0x00000003000085a7 */ /* 0x000ea400080010ff */
[----:B--2---:R-:W-:Y:S05]  /*9080*/  @!P0 BRA `(.L_x_192) ;  /* 0xfffffffc00f08947 */ /* 0x004fea000383ffff */
[----:B------:R-:W-:Y:S05]  /*9090*/  BRA `(.L_x_193) ;  /* 0xffffffa4003c7947 */ /* 0x000fea000383ffff */
.L_x_64:
[----:B----4-:R-:W-:-:S07]  /*90a0*/  MOV R0, UR5 ;  /* 0x0000000500007c02 */ /* 0x010fce0008000f00 */
.L_x_194:
[----:B-1----:R1:W2:Y:S02]  /*90b0*/  SYNCS.PHASECHK.TRANS64.TRYWAIT P0, [R0+URZ], R3 ;  /* 0x00000003000075a7 */ /* 0x0022a400080011ff */
[----:B--2---:R-:W-:Y:S05]  /*90c0*/  @!P0 NANOSLEEP.SYNCS 0x989680 ;  /* 0x009896800000895d */ /* 0x004fea0003900000 */
[----:B------:R-:W2:Y:S02]  /*90d0*/  @!P0 SYNCS.PHASECHK.TRANS64 P0, [R0+URZ], R3 ;  /* 0x00000003000085a7 */ /* 0x000ea400080010ff */
[----:B--2---:R-:W-:Y:S05]  /*90e0*/  @!P0 BRA `(.L_x_194) ;  /* 0xfffffffc00f08947 */ /* 0x004fea000383ffff */
[----:B------:R-:W-:Y:S05]  /*90f0*/  BRA `(.L_x_195) ;  /* 0xffffffa400487947 */ /* 0x000fea000383ffff */
.L_x_65:
[----:B----4-:R-:W-:-:S07]  /*9100*/  MOV R0, UR5 ;  /* 0x0000000500007c02 */ /* 0x010fce0008000f00 */
.L_x_196:
[----:B-1----:R1:W2:Y:S02]  /*9110*/  SYNCS.PHASECHK.TRANS64.TRYWAIT P0, [R0+URZ], R3 ;  /* 0x00000003000075a7 */ /* 0x0022a400080011ff */
[----:B--2---:R-:W-:Y:S05]  /*9120*/  @!P0 NANOSLEEP.SYNCS 0x989680 ;  /* 0x009896800000895d */ /* 0x004fea0003900000 */
[----:B------:R-:W2:Y:S02]  /*9130*/  @!P0 SYNCS.PHASECHK.TRANS64 P0, [R0+URZ], R3 ;  /* 0x00000003000085a7 */ /* 0x000ea400080010ff */
[----:B--2---:R-:W-:Y:S05]  /*9140*/  @!P0 BRA `(.L_x_196) ;  /* 0xfffffffc00f08947 */ /* 0x004fea000383ffff */
[----:B------:R-:W-:Y:S05]  /*9150*/  BRA `(.L_x_197) ;  /* 0xffffffa400547947 */ /* 0x000fea000383ffff */
.L_x_66:
[----:B----4-:R-:W-:-:S07]  /*9160*/  MOV R0, UR5 ;  /* 0x0000000500007c02 */ /* 0x010fce0008000f00 */
.L_x_198:
[----:B-1----:R1:W2:Y:S02]  /*9170*/  SYNCS.PHASECHK.TRANS64.TRYWAIT P0, [R0+URZ], R3 ;  /* 0x00000003000075a7 */ /* 0x0022a400080011ff */
[----:B--2---:R-:W-:Y:S05]  /*9180*/  @!P0 NANOSLEEP.SYNCS 0x989680 ;  /* 0x009896800000895d */ /* 0x004fea0003900000 */
[----:B------:R-:W2:Y:S02]  /*9190*/  @!P0 SYNCS.PHASECHK.TRANS64 P0, [R0+URZ], R3 ;  /* 0x00000003000085a7 */ /* 0x000ea400080010ff */
[----:B--2---:R-:W-:Y:S05]  /*91a0*/  @!P0 BRA `(.L_x_198) ;  /* 0xfffffffc00f08947 */ /* 0x004fea000383ffff */
[----:B------:R-:W-:Y:S05]  /*91b0*/  BRA `(.L_x_199) ;  /* 0xffffffa400607947 */ /* 0x000fea000383ffff */
.L_x_67:
[----:B----4-:R-:W-:-:S07]  /*91c0*/  MOV R0, UR5 ;  /* 0x0000000500007c02 */ /* 0x010fce0008000f00 */
.L_x_200:
[----:B-1----:R1:W2:Y:S02]  /*91d0*/  SYNCS.PHASECHK.TRANS64.TRYWAIT P0, [R0+URZ], R3 ;  /* 0x00000003000075a7 */ /* 0x0022a400080011ff */
[----:B--2---:R-:W-:Y:S05]  /*91e0*/  @!P0 NANOSLEEP.SYNCS 0x989680 ;  /* 0x009896800000895d */ /* 0x004fea0003900000 */
[----:B------:R-:W2:Y:S02]  /*91f0*/  @!P0 SYNCS.PHASECHK.TRANS64 P0, [R0+URZ], R3 ;  /* 0x00000003000085a7 */ /* 0x000ea400080010ff */
[----:B--2---:R-:W-:Y:S05]  /*9200*/  @!P0 BRA `(.L_x_200) ;  /* 0xfffffffc00f08947 */ /* 0x004fea000383ffff */
[----:B------:R-:W-:Y:S05]  /*9210*/  BRA `(.L_x_201) ;  /* 0xffffffa4006c7947 */ /* 0x000fea000383ffff */
.L_x_68:
[----:B----4-:R-:W-:-:S07]  /*9220*/  MOV R0, UR5 ;  /* 0x0000000500007c02 */ /* 0x010fce0008000f00 */
.L_x_202:
[----:B-1----:R1:W2:Y:S02]  /*9230*/  SYNCS.PHASECHK.TRANS64.TRYWAIT P0, [R0+URZ], R3 ;  /* 0x00000003000075a7 */ /* 0x0022a400080011ff */
[----:B--2---:R-:W-:Y:S05]  /*9240*/  @!P0 NANOSLEEP.SYNCS 0x989680 ;  /* 0x009896800000895d */ /* 0x004fea0003900000 */
[----:B------:R-:W2:Y:S02]  /*9250*/  @!P0 SYNCS.PHASECHK.TRANS64 P0, [R0+URZ], R3 ;  /* 0x00000003000085a7 */ /* 0x000ea400080010ff */
[----:B--2---:R-:W-:Y:S05]  /*9260*/  @!P0 BRA `(.L_x_202) ;  /* 0xfffffffc00f08947 */ /* 0x004fea000383ffff */
[----:B------:R-:W-:Y:S05]  /*9270*/  BRA `(.L_x_203) ;  /* 0xffffffa400787947 */ /* 0x000fea000383ffff */
.L_x_69:
[----:B----4-:R-:W-:-:S07]  /*9280*/  MOV R0, UR5 ;  /* 0x0000000500007c02 */ /* 0x010fce0008000f00 */
.L_x_204:
[----:B-1----:R1:W2:Y:S02]  /*9290*/  SYNCS.PHASECHK.TRANS64.TRYWAIT P0, [R0+URZ], R3 ;  /* 0x00000003000075a7 */ /* 0x0022a400080011ff */
[----:B--2---:R-:W-:Y:S05]  /*92a0*/  @!P0 NANOSLEEP.SYNCS 0x989680 ;  /* 0x009896800000895d */ /* 0x004fea0003900000 */
[----:B------:R-:W2:Y:S02]  /*92b0*/  @!P0 SYNCS.PHASECHK.TRANS64 P0, [R0+URZ], R3 ;  /* 0x00000003000085a7 */ /* 0x000ea400080010ff */
[----:B--2---:R-:W-:Y:S05]  /*92c0*/  @!P0 BRA `(.L_x_204) ;  /* 0xfffffffc00f08947 */ /* 0x004fea000383ffff */
[----:B------:R-:W-:Y:S05]  /*92d0*/  BRA `(.L_x_205) ;  /* 0xffffffa400847947 */ /* 0x000fea000383ffff */
.L_x_72:
[----:B-1----:R1:W2:Y:S02]  /*92e0*/  SYNCS.PHASECHK.TRANS64.TRYWAIT P0, [R0+URZ+0x2b0], R5 ;  /* 0x0002b005000075a7 */ /* 0x0022a400080011ff */
[----:B--2---:R-:W-:Y:S05]  /*92f0*/  @!P0 NANOSLEEP.SYNCS 0x989680 ;  /* 0x009896800000895d */ /* 0x004fea0003900000 */
[----:B------:R-:W2:Y:S02]  /*9300*/  @!P0 SYNCS.PHASECHK.TRANS64 P0, [R0+URZ+0x2b0], R5 ;  /* 0x0002b005000085a7 */ /* 0x000ea400080010ff */
[----:B--2---:R-:W-:Y:S05]  /*9310*/  @!P0 BRA `(.L_x_72) ;  /* 0xfffffffc00f08947 */ /* 0x004fea000383ffff */
[----:B------:R-:W-:Y:S05]  /*9320*/  BRA `(.L_x_206) ;  /* 0xffffffa400e07947 */ /* 0x000fea000383ffff */
.L_x_73:
[----:B------:R-:W-:-:S07]  /*9330*/  MOV R0, UR5 ;  /* 0x0000000500007c02 */ /* 0x000fce0008000f00 */
.L_x_207:
[----:B-1----:R1:W2:Y:S02]  /*9340*/  SYNCS.PHASECHK.TRANS64.TRYWAIT P0, [R0+URZ+0x260], R5 ;  /* 0x00026005000075a7 */ /* 0x0022a400080011ff */
[----:B--2---:R-:W-:Y:S05]  /*9350*/  @!P0 NANOSLEEP.SYNCS 0x989680 ;  /* 0x009896800000895d */ /* 0x004fea0003900000 */
[----:B------:R-:W2:Y:S02]  /*9360*/  @!P0 SYNCS.PHASECHK.TRANS64 P0, [R0+URZ+0x260], R5 ;  /* 0x00026005000085a7 */ /* 0x000ea400080010ff */
[----:B--2---:R-:W-:Y:S05]  /*9370*/  @!P0 BRA `(.L_x_207) ;  /* 0xfffffffc00f08947 */ /* 0x004fea000383ffff */
[----:B------:R-:W-:Y:S05]  /*9380*/  BRA `(.L_x_208) ;  /* 0xffffffa400f07947 */ /* 0x000fea000383ffff */
.L_x_74:
[----:B-1----:R1:W2:Y:S02]  /*9390*/  SYNCS.PHASECHK.TRANS64.TRYWAIT P1, [R0+URZ+0x250], R5 ;  /* 0x00025005000075a7 */ /* 0x0022a400080211ff */
[----:B--2---:R-:W-:Y:S05]  /*93a0*/  @!P1 NANOSLEEP.SYNCS 0x989680 ;  /* 0x009896800000995d */ /* 0x004fea0003900000 */
[----:B------:R-:W2:Y:S02]  /*93b0*/  @!P1 SYNCS.PHASECHK.TRANS64 P1, [R0+URZ+0x250], R5 ;  /* 0x00025005000095a7 */ /* 0x000ea400080210ff */
[----:B--2---:R-:W-:Y:S05]  /*93c0*/  @!P1 BRA `(.L_x_74) ;  /* 0xfffffffc00f09947 */ /* 0x004fea000383ffff */
[----:B------:R-:W-:Y:S05]  /*93d0*/  BRA `(.L_x_209) ;  /* 0xffffffa800207947 */ /* 0x000fea000383ffff */
.L_x_77:
[----:B------:R-:W-:-:S07]  /*93e0*/  MOV R0, UR5 ;  /* 0x0000000500007c02 */ /* 0x000fce0008000f00 */
.L_x_210:
[----:B-1----:R1:W2:Y:S02]  /*93f0*/  SYNCS.PHASECHK.TRANS64.TRYWAIT P0, [R0+URZ+0x260], R3 ;  /* 0x00026003000075a7 */ /* 0x0022a400080011ff */
[----:B--2---:R-:W-:Y:S05]  /*9400*/  @!P0 NANOSLEEP.SYNCS 0x989680 ;  /* 0x009896800000895d */ /* 0x004fea0003900000 */
[----:B------:R-:W2:Y:S02]  /*9410*/  @!P0 SYNCS.PHASECHK.TRANS64 P0, [R0+URZ+0x260], R3 ;  /* 0x00026003000085a7 */ /* 0x000ea400080010ff */
[----:B--2---:R-:W-:Y:S05]  /*9420*/  @!P0 BRA `(.L_x_210) ;  /* 0xfffffffc00f08947 */ /* 0x004fea000383ffff */
[----:B------:R-:W-:Y:S05]  /*9430*/  BRA `(.L_x_76) ;  /* 0xffffffa800747947 */ /* 0x000fea000383ffff */
.L_x_84:
[----:B-1----:R1:W2:Y:S02]  /*9440*/  SYNCS.PHASECHK.TRANS64.TRYWAIT P1, [R0+URZ+0x250], R5 ;  /* 0x00025005000075a7 */ /* 0x0022a400080211ff */
[----:B--2---:R-:W-:Y:S05]  /*9450*/  @!P1 NANOSLEEP.SYNCS 0x989680 ;  /* 0x009896800000995d */ /* 0x004fea0003900000 */
[----:B------:R-:W2:Y:S02]  /*9460*/  @!P1 SYNCS.PHASECHK.TRANS64 P1, [R0+URZ+0x250], R5 ;  /* 0x00025005000095a7 */ /* 0x000ea400080210ff */
[----:B--2---:R-:W-:Y:S05]  /*9470*/  @!P1 BRA `(.L_x_84) ;  /* 0xfffffffc00f09947 */ /* 0x004fea000383ffff */
[----:B------:R-:W-:Y:S05]  /*9480*/  BRA `(.L_x_211) ;  /* 0xffffffac00c87947 */ /* 0x000fea000383ffff */
.L_x_85:
[----:B------:R-:W-:-:S07]  /*9490*/  MOV R3, UR9 ;  /* 0x0000000900037c02 */ /* 0x000fce0008000f00 */
.L_x_212:
[----:B-1----:R1:W2:Y:S02]  /*94a0*/  SYNCS.PHASECHK.TRANS64.TRYWAIT P0, [R3+URZ+0x290], R0 ;  /* 0x00029000030075a7 */ /* 0x0022a400080011ff */
[----:B--2---:R-:W-:Y:S05]  /*94b0*/  @!P0 NANOSLEEP.SYNCS 0x989680 ;  /* 0x009896800000895d */ /* 0x004fea0003900000 */
[----:B------:R-:W2:Y:S02]  /*94c0*/  @!P0 SYNCS.PHASECHK.TRANS64 P0, [R3+URZ+0x290], R0 ;  /* 0x00029000030085a7 */ /* 0x000ea400080010ff */
[----:B--2---:R-:W-:Y:S05]  /*94d0*/  @!P0 BRA `(.L_x_212) ;  /* 0xfffffffc00f08947 */ /* 0x004fea000383ffff */
[----:B------:R-:W-:Y:S05]  /*94e0*/  BRA `(.L_x_213) ;  /* 0xffffffac00fc7947 */ /* 0x000fea000383ffff */
.L_x_88:
[----:B------:R-:W-:Y:S07]  /*94f0*/  MOV R0, UR7 ;  /* 0x0000000700007c02 */ /* 0x000fee0008000f00 */
.L_x_214:
[----:B-1----:R1:W2:Y:S02]  /*9500*/  SYNCS.PHASECHK.TRANS64.TRYWAIT P0, [R0+URZ], R3 ;  /* 0x00000003000075a7 */ /* 0x0022a400080011ff */
[----:B--2---:R-:W-:Y:S05]  /*9510*/  @!P0 NANOSLEEP.SYNCS 0x989680 ;  /* 0x009896800000895d */ /* 0x004fea0003900000 */
[----:B------:R-:W2:Y:S02]  /*9520*/  @!P0 SYNCS.PHASECHK.TRANS64 P0, [R0+URZ], R3 ;  /* 0x00000003000085a7 */ /* 0x000ea400080010ff */
[----:B--2---:R-:W-:Y:S05]  /*9530*/  @!P0 BRA `(.L_x_214) ;  /* 0xfffffffc00f08947 */ /* 0x004fea000383ffff */
[----:B------:R-:W-:Y:S05]  /*9540*/  BRA `(.L_x_87) ;  /* 0xffffffb000347947 */ /* 0x000fea000383ffff */
.L_x_91:
[----:B------:R-:W-:-:S07]  /*9550*/  MOV R0, UR5 ;  /* 0x0000000500007c02 */ /* 0x000fce0008000f00 */
.L_x_215:
[----:B--2---:R2:W3:Y:S02]  /*9560*/  SYNCS.PHASECHK.TRANS64.TRYWAIT P0, [R0+URZ], R3 ;  /* 0x00000003000075a7 */ /* 0x0044e400080011ff */
[----:B---3--:R-:W-:Y:S05]  /*9570*/  @!P0 NANOSLEEP.SYNCS 0x989680 ;  /* 0x009896800000895d */ /* 0x008fea0003900000 */
[----:B------:R-:W3:Y:S02]  /*9580*/  @!P0 SYNCS.PHASECHK.TRANS64 P0, [R0+URZ], R3 ;  /* 0x00000003000085a7 */ /* 0x000ee400080010ff */
[----:B---3--:R-:W-:Y:S05]  /*9590*/  @!P0 BRA `(.L_x_215) ;  /* 0xfffffffc00f08947 */ /* 0x008fea000383ffff */
[----:B------:R-:W-:Y:S05]  /*95a0*/  BRA `(.L_x_216) ;  /* 0xffffffb000d87947 */ /* 0x000fea000383ffff */
.L_x_92:
[----:B------:R-:W-:-:S07]  /*95b0*/  MOV R0, UR5 ;  /* 0x0000000500007c02 */ /* 0x000fce0008000f00 */
.L_x_217:
[----:B--2---:R2:W3:Y:S02]  /*95c0*/  SYNCS.PHASECHK.TRANS64.TRYWAIT P0, [R0+URZ], R3 ;  /* 0x00000003000075a7 */ /* 0x0044e400080011ff */
[----:B---3--:R-:W-:Y:S05]  /*95d0*/  @!P0 NANOSLEEP.SYNCS 0x989680 ;  /* 0x009896800000895d */ /* 0x008fea0003900000 */
[----:B------:R-:W3:Y:S02]  /*95e0*/  @!P0 SYNCS.PHASECHK.TRANS64 P0, [R0+URZ], R3 ;  /* 0x00000003000085a7 */ /* 0x000ee400080010ff */
[----:B---3--:R-:W-:Y:S05]  /*95f0*/  @!P0 BRA `(.L_x_217) ;  /* 0xfffffffc00f08947 */ /* 0x008fea000383ffff */
[----:B------:R-:W-:Y:S05]  /*9600*/  BRA `(.L_x_218) ;  /* 0xffffffb000e47947 */ /* 0x000fea000383ffff */
.L_x_93:
[----:B------:R-:W-:-:S07]  /*9610*/  MOV R0, UR5 ;  /* 0x0000000500007c02 */ /* 0x000fce0008000f00 */
.L_x_219:
[----:B--2---:R2:W3:Y:S02]  /*9620*/  SYNCS.PHASECHK.TRANS64.TRYWAIT P0, [R0+URZ], R3 ;  /* 0x00000003000075a7 */ /* 0x0044e400080011ff */
[----:B---3--:R-:W-:Y:S05]  /*9630*/  @!P0 NANOSLEEP.SYNCS 0x989680 ;  /* 0x009896800000895d */ /* 0x008fea0003900000 */
[----:B------:R-:W3:Y:S02]  /*9640*/  @!P0 SYNCS.PHASECHK.TRANS64 P0, [R0+URZ], R3 ;  /* 0x00000003000085a7 */ /* 0x000ee400080010ff */
[----:B---3--:R-:W-:Y:S05]  /*9650*/  @!P0 BRA `(.L_x_219) ;  /* 0xfffffffc00f08947 */ /* 0x008fea000383ffff */
[----:B------:R-:W-:Y:S05]  /*9660*/  BRA `(.L_x_220) ;  /* 0xffffffb000f07947 */ /* 0x000fea000383ffff */
.L_x_94:
[----:B------:R-:W-:-:S07]  /*9670*/  MOV R0, UR7 ;  /* 0x0000000700007c02 */ /* 0x000fce0008000f00 */
.L_x_221:
[----:B--2---:R2:W3:Y:S02]  /*9680*/  SYNCS.PHASECHK.TRANS64.TRYWAIT P0, [R0+URZ], R3 ;  /* 0x00000003000075a7 */ /* 0x0044e400080011ff */
[----:B---3--:R-:W-:Y:S05]  /*9690*/  @!P0 NANOSLEEP.SYNCS 0x989680 ;  /* 0x009896800000895d */ /* 0x008fea0003900000 */
[----:B------:R-:W3:Y:S02]  /*96a0*/  @!P0 SYNCS.PHASECHK.TRANS64 P0, [R0+URZ], R3 ;  /* 0x00000003000085a7 */ /* 0x000ee400080010ff */
[----:B---3--:R-:W-:Y:S05]  /*96b0*/  @!P0 BRA `(.L_x_221) ;  /* 0xfffffffc00f08947 */ /* 0x008fea000383ffff */
[----:B------:R-:W-:Y:S05]  /*96c0*/  BRA `(.L_x_222) ;  /* 0xffffffb000fc7947 */ /* 0x000fea000383ffff */
.L_x_99:
[----:B--2---:R2:W3:Y:S02]  /*96d0*/  SYNCS.PHASECHK.TRANS64.TRYWAIT P0, [R0+URZ+0x250], R3 ;  /* 0x00025003000075a7 */ /* 0x0044e400080011ff */
[----:B---3--:R-:W-:Y:S05]  /*96e0*/  @!P0 NANOSLEEP.SYNCS 0x989680 ;  /* 0x009896800000895d */ /* 0x008fea0003900000 */
[----:B------:R-:W3:Y:S02]  /*96f0*/  @!P0 SYNCS.PHASECHK.TRANS64 P0, [R0+URZ+0x250], R3 ;  /* 0x00025003000085a7 */ /* 0x000ee400080010ff */
[----:B---3--:R-:W-:Y:S05]  /*9700*/  @!P0 BRA `(.L_x_99) ;  /* 0xfffffffc00f08947 */ /* 0x008fea000383ffff */
[----:B------:R-:W-:Y:S05]  /*9710*/  BRA `(.L_x_223) ;  /* 0xffffffb800007947 */ /* 0x000fea000383ffff */
.L_x_102:
[----:B------:R-:W-:Y:S07]  /*9720*/  MOV R0, UR7 ;  /* 0x0000000700007c02 */ /* 0x000fee0008000f00 */
.L_x_224:
[----:B--2---:R2:W3:Y:S02]  /*9730*/  SYNCS.PHASECHK.TRANS64.TRYWAIT P0, [R0+URZ+0x248], R3 ;  /* 0x00024803000075a7 */ /* 0x0044e400080011ff */
[----:B---3--:R-:W-:Y:S05]  /*9740*/  @!P0 NANOSLEEP.SYNCS 0x989680 ;  /* 0x009896800000895d */ /* 0x008fea0003900000 */
[----:B------:R-:W3:Y:S02]  /*9750*/  @!P0 SYNCS.PHASECHK.TRANS64 P0, [R0+URZ+0x248], R3 ;  /* 0x00024803000085a7 */ /* 0x000ee400080010ff */
[----:B---3--:R-:W-:Y:S05]  /*9760*/  @!P0 BRA `(.L_x_224) ;  /* 0xfffffffc00f08947 */ /* 0x008fea000383ffff */
[----:B------:R-:W-:Y:S05]  /*9770*/  BRA `(.L_x_101) ;  /* 0xffffffb800e07947 */ /* 0x000fea000383ffff */
.L_x_105:
[----:B--2---:R-:W-:Y:S07]  /*9780*/  MOV R3, UR7 ;  /* 0x0000000700037c02 */ /* 0x004fee0008000f00 */
.L_x_225:
[----:B-1----:R1:W2:Y:S02]  /*9790*/  SYNCS.PHASECHK.TRANS64.TRYWAIT P0, [R3+URZ+0x230], R12 ;  /* 0x0002300c030075a7 */ /* 0x0022a400080011ff */
[----:B--2---:R-:W-:Y:S05]  /*97a0*/  @!P0 NANOSLEEP.SYNCS 0x989680 ;  /* 0x009896800000895d */ /* 0x004fea0003900000 */
[----:B------:R-:W2:Y:S02]  /*97b0*/  @!P0 SYNCS.PHASECHK.TRANS64 P0, [R3+URZ+0x230], R12 ;  /* 0x0002300c030085a7 */ /* 0x000ea400080010ff */
[----:B--2---:R-:W-:Y:S05]  /*97c0*/  @!P0 BRA `(.L_x_225) ;  /* 0xfffffffc00f08947 */ /* 0x004fea000383ffff */
[----:B------:R-:W-:Y:S05]  /*97d0*/  BRA `(.L_x_226) ;  /* 0xffffffbc00587947 */ /* 0x000fea000383ffff */
.L_x_106:
[----:B------:R-:W-:Y:S07]  /*97e0*/  MOV R3, UR7 ;  /* 0x0000000700037c02 */ /* 0x000fee0008000f00 */
.L_x_227:
[----:B-1----:R1:W2:Y:S02]  /*97f0*/  SYNCS.PHASECHK.TRANS64.TRYWAIT P0, [R3+URZ+0x238], R12 ;  /* 0x0002380c030075a7 */ /* 0x0022a400080011ff */
[----:B--2---:R-:W-:Y:S05]  /*9800*/  @!P0 NANOSLEEP.SYNCS 0x989680 ;  /* 0x009896800000895d */ /* 0x004fea0003900000 */
[----:B------:R-:W2:Y:S02]  /*9810*/  @!P0 SYNCS.PHASECHK.TRANS64 P0, [R3+URZ+0x238], R12 ;  /* 0x0002380c030085a7 */ /* 0x000ea400080010ff */
[----:B--2---:R-:W-:Y:S05]  /*9820*/  @!P0 BRA `(.L_x_227) ;  /* 0xfffffffc00f08947 */ /* 0x004fea000383ffff */
[----:B------:R-:W-:Y:S05]  /*9830*/  BRA `(.L_x_228) ;  /* 0xffffffbc00d87947 */ /* 0x000fea000383ffff */
.L_x_108:
[----:B------:R-:W-:-:S07]  /*9840*/  MOV R0, UR7 ;  /* 0x0000000700007c02 */ /* 0x000fce0008000f00 */
.L_x_229:
[----:B-1----:R1:W3:Y:S02]  /*9850*/  SYNCS.PHASECHK.TRANS64.TRYWAIT P0, [R0+URZ+0x230], R3 ;  /* 0x00023003000075a7 */ /* 0x0022e400080011ff */
[----:B---3--:R-:W-:Y:S05]  /*9860*/  @!P0 NANOSLEEP.SYNCS 0x989680 ;  /* 0x009896800000895d */ /* 0x008fea0003900000 */
[----:B------:R-:W3:Y:S02]  /*9870*/  @!P0 SYNCS.PHASECHK.TRANS64 P0, [R0+URZ+0x230], R3 ;  /* 0x00023003000085a7 */ /* 0x000ee400080010ff */
[----:B---3--:R-:W-:Y:S05]  /*9880*/  @!P0 BRA `(.L_x_229) ;  /* 0xfffffffc00f08947 */ /* 0x008fea000383ffff */
[----:B------:R-:W-:Y:S05]  /*9890*/  BRA `(.L_x_230) ;  /* 0xffffffc000487947 */ /* 0x000fea000383ffff */
.L_x_110:
[----:B--2---:R2:W4:Y:S02]  /*98a0*/  SYNCS.PHASECHK.TRANS64.TRYWAIT P0, [R0+URZ+0x250], R3 ;  /* 0x00025003000075a7 */ /* 0x00452400080011ff */
[----:B----4-:R-:W-:Y:S05]  /*98b0*/  @!P0 NANOSLEEP.SYNCS 0x989680 ;  /* 0x009896800000895d */ /* 0x010fea0003900000 */
[----:B------:R-:W4:Y:S02]  /*98c0*/  @!P0 SYNCS.PHASECHK.TRANS64 P0, [R0+URZ+0x250], R3 ;  /* 0x00025003000085a7 */ /* 0x000f2400080010ff */
[----:B----4-:R-:W-:Y:S05]  /*98d0*/  @!P0 BRA `(.L_x_110) ;  /* 0xfffffffc00f08947 */ /* 0x010fea000383ffff */
[----:B------:R-:W-:Y:S05]  /*98e0*/  BRA `(.L_x_231) ;  /* 0xffffffc400147947 */ /* 0x000fea000383ffff */
.L_x_121:
[----:B-1----:R1:W3:Y:S02]  /*98f0*/  SYNCS.PHASECHK.TRANS64.TRYWAIT P1, [R0+URZ+0x220], R3 ;  /* 0x00022003000075a7 */ /* 0x0022e400080211ff */
[----:B---3--:R-:W-:Y:S05]  /*9900*/  @!P1 NANOSLEEP.SYNCS 0x989680 ;  /* 0x009896800000995d */ /* 0x008fea0003900000 */
[----:B------:R-:W3:Y:S02]  /*9910*/  @!P1 SYNCS.PHASECHK.TRANS64 P1, [R0+URZ+0x220], R3 ;  /* 0x00022003000095a7 */ /* 0x000ee400080210ff */
[----:B---3--:R-:W-:Y:S05]  /*9920*/  @!P1 BRA `(.L_x_121) ;  /* 0xfffffffc00f09947 */ /* 0x008fea000383ffff */
[----:B------:R-:W-:Y:S05]  /*9930*/  BRA `(.L_x_120) ;  /* 0xffffffd0002c7947 */ /* 0x000fea000383ffff */
.L_x_123:
[----:B-1----:R1:W4:Y:S02]  /*9940*/  SYNCS.PHASECHK.TRANS64.TRYWAIT P0, [R113+URZ+0x270], R2 ;  /* 0x00027002710075a7 */ /* 0x00232400080011ff */
[----:B----4-:R-:W-:Y:S05]  /*9950*/  @!P0 NANOSLEEP.SYNCS 0x989680 ;  /* 0x009896800000895d */ /* 0x010fea0003900000 */
[----:B------:R-:W4:Y:S02]  /*9960*/  @!P0 SYNCS.PHASECHK.TRANS64 P0, [R113+URZ+0x270], R2 ;  /* 0x00027002710085a7 */ /* 0x000f2400080010ff */
[----:B----4-:R-:W-:Y:S05]  /*9970*/  @!P0 BRA `(.L_x_123) ;  /* 0xfffffffc00f08947 */ /* 0x010fea000383ffff */
[----:B------:R-:W-:Y:S05]  /*9980*/  BRA `(.L_x_122) ;  /* 0xffffffd000807947 */ /* 0x000fea000383ffff */
.L_x_131:
[----:B--2---:R2:W3:Y:S02]  /*9990*/  SYNCS.PHASECHK.TRANS64.TRYWAIT P0, [R32+URZ+0x220], R3 ;  /* 0x00022003200075a7 */ /* 0x0044e400080011ff */
[----:B---3--:R-:W-:Y:S05]  /*99a0*/  @!P0 NANOSLEEP.SYNCS 0x989680 ;  /* 0x009896800000895d */ /* 0x008fea0003900000 */
[----:B------:R-:W3:Y:S02]  /*99b0*/  @!P0 SYNCS.PHASECHK.TRANS64 P0, [R32+URZ+0x220], R3 ;  /* 0x00022003200085a7 */ /* 0x000ee400080010ff */
[----:B---3--:R-:W-:Y:S05]  /*99c0*/  @!P0 BRA `(.L_x_131) ;  /* 0xfffffffc00f08947 */ /* 0x008fea000383ffff */
[----:B------:R-:W-:Y:S05]  /*99d0*/  BRA `(.L_x_130) ;  /* 0xffffffdc00707947 */ /* 0x000fea000383ffff */
        .weak           $__internal_0_$__cuda_sm10x_tcgen05_guardrail_trap_col_being_dealloced_not_returned_by_alloc
        .type           $__internal_0_$__cuda_sm10x_tcgen05_guardrail_trap_col_being_dealloced_not_returned_by_alloc,@function
        .size           $__internal_0_$__cuda_sm10x_tcgen05_guardrail_trap_col_being_dealloced_not_returned_by_alloc,($__internal_1_$__cuda_sm10x_tcgen05_guardrail_trap_phase_invalid_during_alloc - $__internal_0_$__cuda_sm10x_tcgen05_guardrail_trap_col_being_dealloced_not_returned_by_alloc)
$__internal_0_$__cuda_sm10x_tcgen05_guardrail_trap_col_being_dealloced_not_returned_by_alloc:
[----:B------:R-:W-:Y:S05]  /*99e0*/  BPT.TRAP 0x1 ;  /* 0x000000040000795c */ /* 0x000fea0000300000 */
[----:B------:R-:W-:-:S04]  /*99f0*/  HFMA2 R3, -RZ, RZ, 0, 0 ;  /* 0x00000000ff037431 */ /* 0x000fc800000001ff */
[----:B------:R-:W-:Y:S05]  /*9a00*/  RET.REL.NODEC R2 `(_ZN7cutlass13device_kernelINS_4gemm6kernel13GemmUniversalIN4cute5tupleIJiiiiEEENS1_10collective13CollectiveMmaINS1_35MainloopSm100TmaUmmaWarpSpecializedILi34ELi2ELi4ENS5_IJNS4_1CILi1EEESB_SB_EEEEENS5_IJNSA_ILi64EEENSA_ILi128EEENSA_ILi32EEEEEENS_12float_e5m2_tENS5_IJlSB_lEEESI_NS5_IJSB_llEEENS4_8TiledMMAINS4_8MMA_AtomIJNS4_10MMA_TraitsINS4_19SM100_MMA_F8F6F4_SSEJSI_SI_fSE_SF_NS4_17integral_constantINS4_4UMMA5MajorELSR_0EEENSP_ISR_LSR_1EEENSP_INSQ_7ScaleInELSU_0EEESV_EEEEEENS4_6LayoutISC_NS5_IJNSA_ILi0EEESZ_SZ_EEEEENS5_IJNS4_10UnderscoreES12_S12_EEEEENS4_13SM90_TMA_LOADENS4_14ComposedLayoutINS4_7SwizzleILi1ELi4ELi3EEENS4_18smem_ptr_flag_bitsILi8EEENSY_INS5_IJNSA_ILi8EEESG_EEENS5_IJSG_SB_EEEEEEEvNS4_8identityES15_NS16_INS17_ILi3ELi4ELi3EEES1A_NSY_INS5_IJSF_S1B_EEENS5_IJSB_SF_EEEEEEEvS1G_EENS_8epilogue10collective18CollectiveEpilogueINS1N_23Sm100TmaWarpSpecializedILi2ELi2ELi32ELb0ELb0EEEJSH_NS5_IJNSY_ISE_SB_EES1S_EEESI_SJ_SI_SJ_NS1N_6fusion15FusionCallbacksIS1R_NS1U_17LinearCombinationISI_fSI_fLNS_15FloatRoundStyleE2EEESH_S1T_JEEENS4_5SM1004TMEM4LOAD26SM100_TMEM_LOAD_16dp32b32xES15_NS16_INS17_ILi2ELi4ELi3EEES1A_NSY_INS5_IJS1B_SE_EEENS5_IJSE_SB_EEEEEEENS4_39AutoVectorizingCopyWithAssumedAlignmentILi128EEENS4_14SM90_TMA_STOREES28_S2A_S2A_EEEvvEEEEvNT_6ParamsE) ;  /* 0xffffff64027c7950 */ /* 0x000fea0003c3ffff */
        .weak           $__internal_1_$__cuda_sm10x_tcgen05_guardrail_trap_phase_invalid_during_alloc
        .type           $__internal_1_$__cuda_sm10x_tcgen05_guardrail_trap_phase_invalid_during_alloc,@function
        .size           $__internal_1_$__cuda_sm10x_tcgen05_guardrail_trap_phase_invalid_during_alloc,($__internal_2_$__cuda_sm10x_tcgen05_guardrail_trap_unallocated_columns_being_dealloced - $__internal_1_$__cuda_sm10x_tcgen05_guardrail_trap_phase_invalid_during_alloc)
$__internal_1_$__cuda_sm10x_tcgen05_guardrail_trap_phase_invalid_during_alloc:
[----:B------:R-:W-:Y:S05]  /*9a10*/  BPT.TRAP 0x1 ;  /* 0x000000040000795c */ /* 0x000fea0000300000 */
[----:B------:R-:W-:-:S04]  /*9a20*/  MOV R3, 0x0 ;  /* 0x0000000000037802 */ /* 0x000fc80000000f00 */
[----:B------:R-:W-:Y:S05]  /*9a30*/  RET.REL.NODEC R2 `(_ZN7cutlass13device_kernelINS_4gemm6kernel13GemmUniversalIN4cute5tupleIJiiiiEEENS1_10collective13CollectiveMmaINS1_35MainloopSm100TmaUmmaWarpSpecializedILi34ELi2ELi4ENS5_IJNS4_1CILi1EEESB_SB_EEEEENS5_IJNSA_ILi64EEENSA_ILi128EEENSA_ILi32EEEEEENS_12float_e5m2_tENS5_IJlSB_lEEESI_NS5_IJSB_llEEENS4_8TiledMMAINS4_8MMA_AtomIJNS4_10MMA_TraitsINS4_19SM100_MMA_F8F6F4_SSEJSI_SI_fSE_SF_NS4_17integral_constantINS4_4UMMA5MajorELSR_0EEENSP_ISR_LSR_1EEENSP_INSQ_7ScaleInELSU_0EEESV_EEEEEENS4_6LayoutISC_NS5_IJNSA_ILi0EEESZ_SZ_EEEEENS5_IJNS4_10UnderscoreES12_S12_EEEEENS4_13SM90_TMA_LOADENS4_14ComposedLayoutINS4_7SwizzleILi1ELi4ELi3EEENS4_18smem_ptr_flag_bitsILi8EEENSY_INS5_IJNSA_ILi8EEESG_EEENS5_IJSG_SB_EEEEEEEvNS4_8identityES15_NS16_INS17_ILi3ELi4ELi3EEES1A_NSY_INS5_IJSF_S1B_EEENS5_IJSB_SF_EEEEEEEvS1G_EENS_8epilogue10collective18CollectiveEpilogueINS1N_23Sm100TmaWarpSpecializedILi2ELi2ELi32ELb0ELb0EEEJSH_NS5_IJNSY_ISE_SB_EES1S_EEESI_SJ_SI_SJ_NS1N_6fusion15FusionCallbacksIS1R_NS1U_17LinearCombinationISI_fSI_fLNS_15FloatRoundStyleE2EEESH_S1T_JEEENS4_5SM1004TMEM4LOAD26SM100_TMEM_LOAD_16dp32b32xES15_NS16_INS17_ILi2ELi4ELi3EEES1A_NSY_INS5_IJS1B_SE_EEENS5_IJSE_SB_EEEEEEENS4_39AutoVectorizingCopyWithAssumedAlignmentILi128EEENS4_14SM90_TMA_STOREES28_S2A_S2A_EEEvvEEEEvNT_6ParamsE) ;  /* 0xffffff6402707950 */ /* 0x000fea0003c3ffff */
        .weak           $__internal_2_$__cuda_sm10x_tcgen05_guardrail_trap_unallocated_columns_being_dealloced
        .type           $__internal_2_$__cuda_sm10x_tcgen05_guardrail_trap_unallocated_columns_being_dealloced,@function
        .size           $__internal_2_$__cuda_sm10x_tcgen05_guardrail_trap_unallocated_columns_being_dealloced,(.L_x_233 - $__internal_2_$__cuda_sm10x_tcgen05_guardrail_trap_unallocated_columns_being_dealloced)
$__internal_2_$__cuda_sm10x_tcgen05_guardrail_trap_unallocated_columns_being_dealloced:
[----:B------:R-:W-:Y:S05]  /*9a40*/  BPT.TRAP 0x1 ;  /* 0x000000040000795c */ /* 0x000fea0000300000 */
[----:B------:R-:W-:-:S04]  /*9a50*/  HFMA2 R3, -RZ, RZ, 0, 0 ;  /* 0x00000000ff037431 */ /* 0x000fc800000001ff */
[----:B------:R-:W-:Y:S05]  /*9a60*/  RET.REL.NODEC R2 `(_ZN7cutlass13device_kernelINS_4gemm6kernel13GemmUniversalIN4cute5tupleIJiiiiEEENS1_10collective13CollectiveMmaINS1_35MainloopSm100TmaUmmaWarpSpecializedILi34ELi2ELi4ENS5_IJNS4_1CILi1EEESB_SB_EEEEENS5_IJNSA_ILi64EEENSA_ILi128EEENSA_ILi32EEEEEENS_12float_e5m2_tENS5_IJlSB_lEEESI_NS5_IJSB_llEEENS4_8TiledMMAINS4_8MMA_AtomIJNS4_10MMA_TraitsINS4_19SM100_MMA_F8F6F4_SSEJSI_SI_fSE_SF_NS4_17integral_constantINS4_4UMMA5MajorELSR_0EEENSP_ISR_LSR_1EEENSP_INSQ_7ScaleInELSU_0EEESV_EEEEEENS4_6LayoutISC_NS5_IJNSA_ILi0EEESZ_SZ_EEEEENS5_IJNS4_10UnderscoreES12_S12_EEEEENS4_13SM90_TMA_LOADENS4_14ComposedLayoutINS4_7SwizzleILi1ELi4ELi3EEENS4_18smem_ptr_flag_bitsILi8EEENSY_INS5_IJNSA_ILi8EEESG_EEENS5_IJSG_SB_EEEEEEEvNS4_8identityES15_NS16_INS17_ILi3ELi4ELi3EEES1A_NSY_INS5_IJSF_S1B_EEENS5_IJSB_SF_EEEEEEEvS1G_EENS_8epilogue10collective18CollectiveEpilogueINS1N_23Sm100TmaWarpSpecializedILi2ELi2ELi32ELb0ELb0EEEJSH_NS5_IJNSY_ISE_SB_EES1S_EEESI_SJ_SI_SJ_NS1N_6fusion15FusionCallbacksIS1R_NS1U_17LinearCombinationISI_fSI_fLNS_15FloatRoundStyleE2EEESH_S1T_JEEENS4_5SM1004TMEM4LOAD26SM100_TMEM_LOAD_16dp32b32xES15_NS16_INS17_ILi2ELi4ELi3EEES1A_NSY_INS5_IJS1B_SE_EEENS5_IJSE_SB_EEEEEEENS4_39AutoVectorizingCopyWithAssumedAlignmentILi128EEENS4_14SM90_TMA_STOREES28_S2A_S2A_EEEvvEEEEvNT_6ParamsE) ;  /* 0xffffff6402647950 */ /* 0x000fea0003c3ffff */
.L_x_232:
[----:B------:R-:W-:-:S00]  /*9a70*/  BRA `(.L_x_232) ;  /* 0xfffffffc00fc7947 */ /* 0x000fc0000383ffff */
[----:B------:R-:W-:-:S00]  /*9a80*/  NOP ;  /* 0x0000000000007918 */ /* 0x000fc00000000000 */
[----:B------:R-:W-:-:S00]  /*9a90*/  NOP ;  /* 0x0000000000007918 */ /* 0x000fc00000000000 */
[----:B------:R-:W-:-:S00]  /*9aa0*/  NOP ;  /* 0x0000000000007918 */ /* 0x000fc00000000000 */
[----:B------:R-:W-:-:S00]  /*9ab0*/  NOP ;  /* 0x0000000000007918 */ /* 0x000fc00000000000 */
[----:B------:R-:W-:-:S00]  /*9ac0*/  NOP ;  /* 0x0000000000007918 */ /* 0x000fc00000000000 */
[----:B------:R-:W-:-:S00]  /*9ad0*/  NOP ;  /* 0x0000000000007918 */ /* 0x000fc00000000000 */
[----:B------:R-:W-:-:S00]  /*9ae0*/  NOP ;  /* 0x0000000000007918 */ /* 0x000fc00000000000 */
[----:B------:R-:W-:-:S00]  /*9af0*/  NOP ;  /* 0x0000000000007918 */ /* 0x000fc00000000000 */
.L_x_233:


//--------------------- .nv.global.init           --------------------------
	.section	.nv.global.init,"aw",@progbits
.nv.global.init:
	.type		$str$27,@object
	.size		$str$27,($str$28 - $str$27)
$str$27:
        /*0000*/ 	.byte	0x28, 0x61, 0x64, 0x64, 0x72, 0x65, 0x73, 0x73, 0x20, 0x26, 0x20, 0x6d, 0x61, 0x73, 0x6b, 0x29
        /*0010*/ 	.byte	0x20, 0x3d, 0x3d, 0x20, 0x30, 0x00
	.type		$str$28,@object
	.size		$str$28,($str$26 - $str$28)
$str$28:
        /*0016*/ 	.byte	0x2f, 0x74, 0x6d, 0x70, 0x2f, 0x63, 0x75, 0x74, 0x6c, 0x61, 0x73, 0x73, 0x5f, 0x73, 0x77, 0x65
        /*0026*/ 	.byte	0x65, 0x70, 0x5f, 0x73, 0x72, 0x63, 0x2f, 0x69, 0x6e, 0x63, 0x6c, 0x75, 0x64, 0x65, 0x2f, 0x63
        /*0036*/ 	.byte	0x75, 0x74, 0x65, 0x2f, 0x70, 0x6f, 0x69, 0x6e, 0x74, 0x65, 0x72, 0x5f, 0x66, 0x6c, 0x61, 0x67
        /*0046*/ 	.byte	0x67, 0x65, 0x64, 0x2e, 0x68, 0x70, 0x70, 0x00
	.type		$str$26,@object
	.size		$str$26,($str$25 - $str$26)
$str$26:
        /*004e*/ 	.byte	0x2f, 0x74, 0x6d, 0x70, 0x2f, 0x63, 0x75, 0x74, 0x6c, 0x61, 0x73, 0x73, 0x5f, 0x73, 0x77, 0x65
        /*005e*/ 	.byte	0x65, 0x70, 0x5f, 0x73, 0x72, 0x63, 0x2f, 0x69, 0x6e, 0x63, 0x6c, 0x75, 0x64, 0x65, 0x2f, 0x63
        /*006e*/ 	.byte	0x75, 0x74, 0x65, 0x2f, 0x61, 0x74, 0x6f, 0x6d, 0x2f, 0x63, 0x6f, 0x70, 0x79, 0x5f, 0x74, 0x72
        /*007e*/ 	.byte	0x61, 0x69, 0x74, 0x73, 0x5f, 0x73, 0x6d, 0x31, 0x30, 0x30, 0x2e, 0x68, 0x70, 0x70, 0x00
	.type		$str$25,@object
	.size		$str$25,(__unnamed_1 - $str$25)
$str$25:
        /*008d*/ 	.byte	0x28, 0x28, 0x75, 0x69, 0x6e, 0x74, 0x33, 0x32, 0x5f, 0x74, 0x28, 0x74, 0x68, 0x72, 0x65, 0x61
        /*009d*/ 	.byte	0x64, 0x49, 0x64, 0x78, 0x2e, 0x78, 0x29, 0x20, 0x2f, 0x20, 0x33, 0x32, 0x29, 0x20, 0x25, 0x20
        /*00ad*/ 	.byte	0x34, 0x29, 0x20, 0x3d, 0x3d, 0x20, 0x28, 0x28, 0x28, 0x74, 0x6d, 0x65, 0x6d, 0x5f, 0x61, 0x64
        /*00bd*/ 	.byte	0x64, 0x72, 0x20, 0x3e, 0x3e, 0x20, 0x31, 0x36, 0x29, 0x20, 0x2f, 0x20, 0x33, 0x32, 0x29, 0x20
        /*00cd*/ 	.byte	0x25, 0x20, 0x34, 0x29, 0x00
	.type		__unnamed_1,@object
	.size		__unnamed_1,(__unnamed_2 - __unnamed_1)
__unnamed_1:
        /*00d2*/ 	.byte	0x61, 0x75, 0x74, 0x6f, 0x20, 0x63, 0x75, 0x74, 0x65, 0x3a, 0x3a, 0x61, 0x73, 0x5f, 0x70, 0x6f
        /* <DEDUP_REMOVED lines=24> */
        /*0262*/ 	.byte	0x3c, 0x34, 0x30, 0x39, 0x36, 0x3e, 0x3e, 0x3e, 0x3e, 0x5d, 0x00
	.type		__unnamed_2,@object
	.size		__unnamed_2,(.L_2 - __unnamed_2)
__unnamed_2:
        /* <DEDUP_REMOVED lines=40> */
        /*04ed*/ 	.byte	0x74, 0x65, 0x3a, 0x3a, 0x43, 0x3c, 0x30, 0x3e, 0x3e, 0x3e, 0x3e, 0x5d, 0x00
.L_2:


//--------------------- .nv.shared._ZN7cutlass13device_kernelINS_4gemm6kernel13GemmUniversalIN4cute5tupleIJiiiiEEENS1_10collective13CollectiveMmaINS1_35MainloopSm100TmaUmmaWarpSpecializedILi34ELi2ELi4ENS5_IJNS4_1CILi1EEESB_SB_EEEEENS5_IJNSA_ILi64EEENSA_ILi128EEENSA_ILi32EEEEEENS_12float_e5m2_tENS5_IJlSB_lEEESI_NS5_IJSB_llEEENS4_8TiledMMAINS4_8MMA_AtomIJNS4_10MMA_TraitsINS4_19SM100_MMA_F8F6F4_SSEJSI_SI_fSE_SF_NS4_17integral_constantINS4_4UMMA5MajorELSR_0EEENSP_ISR_LSR_1EEENSP_INSQ_7ScaleInELSU_0EEESV_EEEEEENS4_6LayoutISC_NS5_IJNSA_ILi0EEESZ_SZ_EEEEENS5_IJNS4_10UnderscoreES12_S12_EEEEENS4_13SM90_TMA_LOADENS4_14ComposedLayoutINS4_7SwizzleILi1ELi4ELi3EEENS4_18smem_ptr_flag_bitsILi8EEENSY_INS5_IJNSA_ILi8EEESG_EEENS5_IJSG_SB_EEEEEEEvNS4_8identityES15_NS16_INS17_ILi3ELi4ELi3EEES1A_NSY_INS5_IJSF_S1B_EEENS5_IJSB_SF_EEEEEEEvS1G_EENS_8epilogue10collective18CollectiveEpilogueINS1N_23Sm100TmaWarpSpecializedILi2ELi2ELi32ELb0ELb0EEEJSH_NS5_IJNSY_ISE_SB_EES1S_EEESI_SJ_SI_SJ_NS1N_6fusion15FusionCallbacksIS1R_NS1U_17LinearCombinationISI_fSI_fLNS_15FloatRoundStyleE2EEESH_S1T_JEEENS4_5SM1004TMEM4LOAD26SM100_TMEM_LOAD_16dp32b32xES15_NS16_INS17_ILi2ELi4ELi3EEES1A_NSY_INS5_IJS1B_SE_EEENS5_IJSE_SB_EEEEEEENS4_39AutoVectorizingCopyWithAssumedAlignmentILi128EEENS4_14SM90_TMA_STOREES28_S2A_S2A_EEEvvEEEEvNT_6ParamsE --------------------------
	.section	.nv.shared._ZN7cutlass13device_kernelINS_4gemm6kernel13GemmUniversalIN4cute5tupleIJiiiiEEENS1_10collective13CollectiveMmaINS1_35MainloopSm100TmaUmmaWarpSpecializedILi34ELi2ELi4ENS5_IJNS4_1CILi1EEESB_SB_EEEEENS5_IJNSA_ILi64EEENSA_ILi128EEENSA_ILi32EEEEEENS_12float_e5m2_tENS5_IJlSB_lEEESI_NS5_IJSB_llEEENS4_8TiledMMAINS4_8MMA_AtomIJNS4_10MMA_TraitsINS4_19SM100_MMA_F8F6F4_SSEJSI_SI_fSE_SF_NS4_17integral_constantINS4_4UMMA5MajorELSR_0EEENSP_ISR_LSR_1EEENSP_INSQ_7ScaleInELSU_0EEESV_EEEEEENS4_6LayoutISC_NS5_IJNSA_ILi0EEESZ_SZ_EEEEENS5_IJNS4_10UnderscoreES12_S12_EEEEENS4_13SM90_TMA_LOADENS4_14ComposedLayoutINS4_7SwizzleILi1ELi4ELi3EEENS4_18smem_ptr_flag_bitsILi8EEENSY_INS5_IJNSA_ILi8EEESG_EEENS5_IJSG_SB_EEEEEEEvNS4_8identityES15_NS16_INS17_ILi3ELi4ELi3EEES1A_NSY_INS5_IJSF_S1B_EEENS5_IJSB_SF_EEEEEEEvS1G_EENS_8epilogue10collective18CollectiveEpilogueINS1N_23Sm100TmaWarpSpecializedILi2ELi2ELi32ELb0ELb0EEEJSH_NS5_IJNSY_ISE_SB_EES1S_EEESI_SJ_SI_SJ_NS1N_6fusion15FusionCallbacksIS1R_NS1U_17LinearCombinationISI_fSI_fLNS_15FloatRoundStyleE2EEESH_S1T_JEEENS4_5SM1004TMEM4LOAD26SM100_TMEM_LOAD_16dp32b32xES15_NS16_INS17_ILi2ELi4ELi3EEES1A_NSY_INS5_IJS1B_SE_EEENS5_IJSE_SB_EEEEEEENS4_39AutoVectorizingCopyWithAssumedAlignmentILi128EEENS4_14SM90_TMA_STOREES28_S2A_S2A_EEEvvEEEEvNT_6ParamsE,"aw",@nobits
	.sectionflags	@""
	.align	16
	.zero		1024


//--------------------- .nv.shared.reserved.0     --------------------------
	.section	.nv.shared.reserved.0,"aw",@nobits
	.weak		__nv_reservedSMEM_offset_0_alias
	.size		__nv_reservedSMEM_offset_0_alias, 0, 64
	.other		__nv_reservedSMEM_offset_0_alias,@"STO_CUDA_RESERVED_SHARED STV_DEFAULT"
__nv_reservedSMEM_offset_0_alias:
	.zero		0
.nv.shared.reserved.0:
	.zero		64
	.weak		__nv_reservedSMEM_tcgen05_partition
	.type		__nv_reservedSMEM_tcgen05_partition,@object
	.size		__nv_reservedSMEM_tcgen05_partition,(.L_0 - __nv_reservedSMEM_tcgen05_partition)
__nv_reservedSMEM_tcgen05_partition:
	.zero		32
.L_0:


//--------------------- .nv.global                --------------------------
	.section	.nv.global,"aw",@nobits
.nv.global:
	.type		_ZN40_INTERNAL_8d0d5369_4_k_cu_1702534a_304904cute1_E,@object
	.size		_ZN40_INTERNAL_8d0d5369_4_k_cu_1702534a_304904cute1_E,(_ZN40_INTERNAL_8d0d5369_4_k_cu_1702534a_304904cuda3std3__45__cpo6cbeginE - _ZN40_INTERNAL_8d0d5369_4_k_cu_1702534a_304904cute1_E)
_ZN40_INTERNAL_8d0d5369_4_k_cu_1702534a_304904cute1_E:
	.zero		1
	.type		_ZN40_INTERNAL_8d0d5369_4_k_cu_1702534a_304904cuda3std3__45__cpo6cbeginE,@object
	.size		_ZN40_INTERNAL_8d0d5369_4_k_cu_1702534a_304904cuda3std3__45__cpo6cbeginE,(_ZN40_INTERNAL_8d0d5369_4_k_cu_1702534a_304904cuda3std3__48in_placeE - _ZN40_INTERNAL_8d0d5369_4_k_cu_1702534a_304904cuda3std3__45__cpo6cbeginE)
_ZN40_INTERNAL_8d0d5369_4_k_cu_1702534a_304904cuda3std3__45__cpo6cbeginE:
	.zero		1
	.type		_ZN40_INTERNAL_8d0d5369_4_k_cu_1702534a_304904cuda3std3__48in_placeE,@object
	.size		_ZN40_INTERNAL_8d0d5369_4_k_cu_1702534a_304904cuda3std3__48in_placeE,(_ZN40_INTERNAL_8d0d5369_4_k_cu_1702534a_304904cuda3std6ranges3__45__cpo9iter_moveE - _ZN40_INTERNAL_8d0d5369_4_k_cu_1702534a_304904cuda3std3__48in_placeE)
_ZN40_INTERNAL_8d0d5369_4_k_cu_1702534a_304904cuda3std3__48in_placeE:
	.zero		1
	.type		_ZN40_INTERNAL_8d0d5369_4_k_cu_1702534a_304904cuda3std6ranges3__45__cpo9iter_moveE,@object
	.size		_ZN40_INTERNAL_8d0d5369_4_k_cu_1702534a_304904cuda3std6ranges3__45__cpo9iter_moveE,(_ZN40_INTERNAL_8d0d5369_4_k_cu_1702534a_304904cuda3std3__45__cpo5beginE - _ZN40_INTERNAL_8d0d5369_4_k_cu_1702534a_304904cuda3std6ranges3__45__cpo9iter_moveE)
_ZN40_INTERNAL_8d0d5369_4_k_cu_1702534a_304904cuda3std6ranges3__45__cpo9iter_moveE:
	.zero		1
	.type		_ZN40_INTERNAL_8d0d5369_4_k_cu_1702534a_304904cuda3std3__45__cpo5beginE,@object
	.size		_ZN40_INTERNAL_8d0d5369_4_k_cu_1702534a_304904cuda3std3__45__cpo5beginE,(_ZN40_INTERNAL_8d0d5369_4_k_cu_1702534a_304904cuda3std3__442_GLOBAL__N__8d0d5369_4_k_cu_1702534a_304906ignoreE - _ZN40_INTERNAL_8d0d5369_4_k_cu_1702534a_304904cuda3std3__45__cpo5beginE)
_ZN40_INTERNAL_8d0d5369_4_k_cu_1702534a_304904cuda3std3__45__cpo5beginE:
	.zero		1
	.type		_ZN40_INTERNAL_8d0d5369_4_k_cu_1702534a_304904cuda3std3__442_GLOBAL__N__8d0d5369_4_k_cu_1702534a_304906ignoreE,@object
	.size		_ZN40_INTERNAL_8d0d5369_4_k_cu_1702534a_304904cuda3std3__442_GLOBAL__N__8d0d5369_4_k_cu_1702534a_304906ignoreE,(_ZN40_INTERNAL_8d0d5369_4_k_cu_1702534a_304904cute7productE - _ZN40_INTERNAL_8d0d5369_4_k_cu_1702534a_304904cuda3std3__442_GLOBAL__N__8d0d5369_4_k_cu_1702534a_304906ignoreE)
_ZN40_INTERNAL_8d0d5369_4_k_cu_1702534a_304904cuda3std3__442_GLOBAL__N__8d0d5369_4_k_cu_1702534a_304906ignoreE:
	.zero		1
	.type		_ZN40_INTERNAL_8d0d5369_4_k_cu_1702534a_304904cute7productE,@object
	.size		_ZN40_INTERNAL_8d0d5369_4_k_cu_1702534a_304904cute7productE,(_ZN40_INTERNAL_8d0d5369_4_k_cu_1702534a_304904cuda3std3__45__cpo3endE - _ZN40_INTERNAL_8d0d5369_4_k_cu_1702534a_304904cute7productE)
_ZN40_INTERNAL_8d0d5369_4_k_cu_1702534a_304904cute7productE:
	.zero		1
	.type		_ZN40_INTERNAL_8d0d5369_4_k_cu_1702534a_304904cuda3std3__45__cpo3endE,@object
	.size		_ZN40_INTERNAL_8d0d5369_4_k_cu_1702534a_304904cuda3std3__45__cpo3endE,(_ZN40_INTERNAL_8d0d5369_4_k_cu_1702534a_304904cuda3std3__419piecewise_constructE - _ZN40_INTERNAL_8d0d5369_4_k_cu_1702534a_304904cuda3std3__45__cpo3endE)
_ZN40_INTERNAL_8d0d5369_4_k_cu_1702534a_304904cuda3std3__45__cpo3endE:
	.zero		1
	.type		_ZN40_INTERNAL_8d0d5369_4_k_cu_1702534a_304904cuda3std3__419piecewise_constructE,@object
	.size		_ZN40_INTERNAL_8d0d5369_4_k_cu_1702534a_304904cuda3std3__419piecewise_constructE,(_ZN40_INTERNAL_8d0d5369_4_k_cu_1702534a_304904cuda3std3__45__cpo4cendE - _ZN40_INTERNAL_8d0d5369_4_k_cu_1702534a_304904cuda3std3__419piecewise_constructE)
_ZN40_INTERNAL_8d0d5369_4_k_cu_1702534a_304904cuda3std3__419piecewise_constructE:
	.zero		1
	.type		_ZN40_INTERNAL_8d0d5369_4_k_cu_1702534a_304904cuda3std3__45__cpo4cendE,@object
	.size		_ZN40_INTERNAL_8d0d5369_4_k_cu_1702534a_304904cuda3std3__45__cpo4cendE,(_ZN40_INTERNAL_8d0d5369_4_k_cu_1702534a_304904cuda3std6ranges3__45__cpo4swapE - _ZN40_INTERNAL_8d0d5369_4_k_cu_1702534a_304904cuda3std3__45__cpo4cendE)
_ZN40_INTERNAL_8d0d5369_4_k_cu_1702534a_304904cuda3std3__45__cpo4cendE:
	.zero		1
	.type		_ZN40_INTERNAL_8d0d5369_4_k_cu_1702534a_304904cuda3std6ranges3__45__cpo4swapE,@object
	.size		_ZN40_INTERNAL_8d0d5369_4_k_cu_1702534a_304904cuda3std6ranges3__45__cpo4swapE,(.L_10 - _ZN40_INTERNAL_8d0d5369_4_k_cu_1702534a_304904cuda3std6ranges3__45__cpo4swapE)
_ZN40_INTERNAL_8d0d5369_4_k_cu_1702534a_304904cuda3std6ranges3__45__cpo4swapE:
	.zero		1
.L_10:


//--------------------- .nv.constant0._ZN7cutlass13device_kernelINS_4gemm6kernel13GemmUniversalIN4cute5tupleIJiiiiEEENS1_10collective13CollectiveMmaINS1_35MainloopSm100TmaUmmaWarpSpecializedILi34ELi2ELi4ENS5_IJNS4_1CILi1EEESB_SB_EEEEENS5_IJNSA_ILi64EEENSA_ILi128EEENSA_ILi32EEEEEENS_12float_e5m2_tENS5_IJlSB_lEEESI_NS5_IJSB_llEEENS4_8TiledMMAINS4_8MMA_AtomIJNS4_10MMA_TraitsINS4_19SM100_MMA_F8F6F4_SSEJSI_SI_fSE_SF_NS4_17integral_constantINS4_4UMMA5MajorELSR_0EEENSP_ISR_LSR_1EEENSP_INSQ_7ScaleInELSU_0EEESV_EEEEEENS4_6LayoutISC_NS5_IJNSA_ILi0EEESZ_SZ_EEEEENS5_IJNS4_10UnderscoreES12_S12_EEEEENS4_13SM90_TMA_LOADENS4_14ComposedLayoutINS4_7SwizzleILi1ELi4ELi3EEENS4_18smem_ptr_flag_bitsILi8EEENSY_INS5_IJNSA_ILi8EEESG_EEENS5_IJSG_SB_EEEEEEEvNS4_8identityES15_NS16_INS17_ILi3ELi4ELi3EEES1A_NSY_INS5_IJSF_S1B_EEENS5_IJSB_SF_EEEEEEEvS1G_EENS_8epilogue10collective18CollectiveEpilogueINS1N_23Sm100TmaWarpSpecializedILi2ELi2ELi32ELb0ELb0EEEJSH_NS5_IJNSY_ISE_SB_EES1S_EEESI_SJ_SI_SJ_NS1N_6fusion15FusionCallbacksIS1R_NS1U_17LinearCombinationISI_fSI_fLNS_15FloatRoundStyleE2EEESH_S1T_JEEENS4_5SM1004TMEM4LOAD26SM100_TMEM_LOAD_16dp32b32xES15_NS16_INS17_ILi2ELi4ELi3EEES1A_NSY_INS5_IJS1B_SE_EEENS5_IJSE_SB_EEEEEEENS4_39AutoVectorizingCopyWithAssumedAlignmentILi128EEENS4_14SM90_TMA_STOREES28_S2A_S2A_EEEvvEEEEvNT_6ParamsE --------------------------
	.section	.nv.constant0._ZN7cutlass13device_kernelINS_4gemm6kernel13GemmUniversalIN4cute5tupleIJiiiiEEENS1_10collective13CollectiveMmaINS1_35MainloopSm100TmaUmmaWarpSpecializedILi34ELi2ELi4ENS5_IJNS4_1CILi1EEESB_SB_EEEEENS5_IJNSA_ILi64EEENSA_ILi128EEENSA_ILi32EEEEEENS_12float_e5m2_tENS5_IJlSB_lEEESI_NS5_IJSB_llEEENS4_8TiledMMAINS4_8MMA_AtomIJNS4_10MMA_TraitsINS4_19SM100_MMA_F8F6F4_SSEJSI_SI_fSE_SF_NS4_17integral_constantINS4_4UMMA5MajorELSR_0EEENSP_ISR_LSR_1EEENSP_INSQ_7ScaleInELSU_0EEESV_EEEEEENS4_6LayoutISC_NS5_IJNSA_ILi0EEESZ_SZ_EEEEENS5_IJNS4_10UnderscoreES12_S12_EEEEENS4_13SM90_TMA_LOADENS4_14ComposedLayoutINS4_7SwizzleILi1ELi4ELi3EEENS4_18smem_ptr_flag_bitsILi8EEENSY_INS5_IJNSA_ILi8EEESG_EEENS5_IJSG_SB_EEEEEEEvNS4_8identityES15_NS16_INS17_ILi3ELi4ELi3EEES1A_NSY_INS5_IJSF_S1B_EEENS5_IJSB_SF_EEEEEEEvS1G_EENS_8epilogue10collective18CollectiveEpilogueINS1N_23Sm100TmaWarpSpecializedILi2ELi2ELi32ELb0ELb0EEEJSH_NS5_IJNSY_ISE_SB_EES1S_EEESI_SJ_SI_SJ_NS1N_6fusion15FusionCallbacksIS1R_NS1U_17LinearCombinationISI_fSI_fLNS_15FloatRoundStyleE2EEESH_S1T_JEEENS4_5SM1004TMEM4LOAD26SM100_TMEM_LOAD_16dp32b32xES15_NS16_INS17_ILi2ELi4ELi3EEES1A_NSY_INS5_IJS1B_SE_EEENS5_IJSE_SB_EEEEEEENS4_39AutoVectorizingCopyWithAssumedAlignmentILi128EEENS4_14SM90_TMA_STOREES28_S2A_S2A_EEEvvEEEEvNT_6ParamsE,"a",@progbits
	.sectionflags	@""
	.align	4
.nv.constant0._ZN7cutlass13device_kernelINS_4gemm6kernel13GemmUniversalIN4cute5tupleIJiiiiEEENS1_10collective13CollectiveMmaINS1_35MainloopSm100TmaUmmaWarpSpecializedILi34ELi2ELi4ENS5_IJNS4_1CILi1EEESB_SB_EEEEENS5_IJNSA_ILi64EEENSA_ILi128EEENSA_ILi32EEEEEENS_12float_e5m2_tENS5_IJlSB_lEEESI_NS5_IJSB_llEEENS4_8TiledMMAINS4_8MMA_AtomIJNS4_10MMA_TraitsINS4_19SM100_MMA_F8F6F4_SSEJSI_SI_fSE_SF_NS4_17integral_constantINS4_4UMMA5MajorELSR_0EEENSP_ISR_LSR_1EEENSP_INSQ_7ScaleInELSU_0EEESV_EEEEEENS4_6LayoutISC_NS5_IJNSA_ILi0EEESZ_SZ_EEEEENS5_IJNS4_10UnderscoreES12_S12_EEEEENS4_13SM90_TMA_LOADENS4_14ComposedLayoutINS4_7SwizzleILi1ELi4ELi3EEENS4_18smem_ptr_flag_bitsILi8EEENSY_INS5_IJNSA_ILi8EEESG_EEENS5_IJSG_SB_EEEEEEEvNS4_8identityES15_NS16_INS17_ILi3ELi4ELi3EEES1A_NSY_INS5_IJSF_S1B_EEENS5_IJSB_SF_EEEEEEEvS1G_EENS_8epilogue10collective18CollectiveEpilogueINS1N_23Sm100TmaWarpSpecializedILi2ELi2ELi32ELb0ELb0EEEJSH_NS5_IJNSY_ISE_SB_EES1S_EEESI_SJ_SI_SJ_NS1N_6fusion15FusionCallbacksIS1R_NS1U_17LinearCombinationISI_fSI_fLNS_15FloatRoundStyleE2EEESH_S1T_JEEENS4_5SM1004TMEM4LOAD26SM100_TMEM_LOAD_16dp32b32xES15_NS16_INS17_ILi2ELi4ELi3EEES1A_NSY_INS5_IJS1B_SE_EEENS5_IJSE_SB_EEEEEEENS4_39AutoVectorizingCopyWithAssumedAlignmentILi128EEENS4_14SM90_TMA_STOREES28_S2A_S2A_EEEvvEEEEvNT_6ParamsE:
	.zero		2944


//--------------------- SYMBOLS --------------------------

	.type		.nv.reservedSmem.offset0,@object
	.size		.nv.reservedSmem.offset0,0x4
	.type		.nv.reservedSmem.cap,@object
	.size		.nv.reservedSmem.cap,0x4
	.type		__assertfail,@function
